	.target	sm_90a

	.elftype	@"ET_EXEC"


//--------------------- .note.nv.tkinfo           --------------------------
	.section	.note.nv.tkinfo,"",@"SHT_NOTE"
	.sectionflags	@"SHF_NOTE_NV_TKINFO"
	.tkinfo
        /*0018*/ 	.word	0x00000002
        /*0030*/ 	.string	""
        /*0030*/ 	.string	"ptxas"
        /*0030*/ 	.string	"Cuda compilation tools, release 13.0, V13.0.88"
        /*0030*/ 	.string	"Build cuda_13.0.r13.0/compiler.36424714_0"
        /*0030*/ 	.string	"-arch sm_90a -m 64 "



//--------------------- .note.nv.cuinfo           --------------------------
	.section	.note.nv.cuinfo,"",@"SHT_NOTE"
	.sectionflags	@"SHF_NOTE_NV_CUINFO"
        /*0018*/ 	.short	0x0002
        /*001a*/ 	.short	0x005a
        /*001c*/ 	.short	0x0082
	.zero		2


//--------------------- .nv.info                  --------------------------
	.section	.nv.info,"",@"SHT_CUDA_INFO"
	.align	4


	//----- nvinfo : EIATTR_REGCOUNT
	.align		4
        /*0000*/ 	.byte	0x04, 0x2f
        /*0002*/ 	.short	(.L_12 - .L_11)
	.align		4
.L_11:
        /*0004*/ 	.word	index@(_ZN7cutlass13device_kernelINS_4gemm6kernel13GemmUniversalIN4cute5tupleIJiiiiEEENS1_10collective13CollectiveMmaINS1_37MainloopSm90TmaGmmaWarpSpecializedFP8ILi9ENS5_IJNS4_1CILi2EEESB_NSA_ILi1EEEEEENS1_35KernelTmaWarpSpecializedCooperativeEEENS5_IJNSA_ILi128EEENSA_ILi256EEENSA_ILi64EEEEEENS_12float_e5m2_tENS5_IJlSC_lEEESK_SL_NS4_8TiledMMAINS4_8MMA_AtomIJNS4_4SM904GMMA31MMA_64x256x32_F32E5M2E5M2_SS_TNILNSP_7ScaleInE1ELSR_1EEEEEENS4_6LayoutINS5_IJSB_SC_SC_EEENS5_IJSC_NSA_ILi0EEESW_EEEEENS5_IJNS4_10UnderscoreESZ_SZ_EEEEENS4_23SM90_TMA_LOAD_MULTICASTENS4_14ComposedLayoutINS4_7SwizzleILi2ELi4ELi3EEENS4_18smem_ptr_flag_bitsILi8EEENSU_INS5_IJNSA_ILi8EEESI_EEENS5_IJSI_SC_EEEEEEEvNS4_8identityES12_S1C_vS1D_EENS_8epilogue10collective6detail29Sm90TmaWarpSpecializedAdapterINS1G_15DefaultEpilogueISK_SL_SL_NS1F_6thread17LinearCombinationISK_Li1EffLNS1K_9ScaleType4KindE0ELNS_15FloatRoundStyleE2ESK_EENS1_15EpilogueDefaultEEEEEvvEEEEvNT_6ParamsE)
        /*0008*/ 	.word	0x000000a8


	//----- nvinfo : EIATTR_FRAME_SIZE
	.align		4
.L_12:
        /*000c*/ 	.byte	0x04, 0x11
        /*000e*/ 	.short	(.L_14 - .L_13)
	.align		4
.L_13:
        /*0010*/ 	.word	index@(_ZN7cutlass13device_kernelINS_4gemm6kernel13GemmUniversalIN4cute5tupleIJiiiiEEENS1_10collective13CollectiveMmaINS1_37MainloopSm90TmaGmmaWarpSpecializedFP8ILi9ENS5_IJNS4_1CILi2EEESB_NSA_ILi1EEEEEENS1_35KernelTmaWarpSpecializedCooperativeEEENS5_IJNSA_ILi128EEENSA_ILi256EEENSA_ILi64EEEEEENS_12float_e5m2_tENS5_IJlSC_lEEESK_SL_NS4_8TiledMMAINS4_8MMA_AtomIJNS4_4SM904GMMA31MMA_64x256x32_F32E5M2E5M2_SS_TNILNSP_7ScaleInE1ELSR_1EEEEEENS4_6LayoutINS5_IJSB_SC_SC_EEENS5_IJSC_NSA_ILi0EEESW_EEEEENS5_IJNS4_10UnderscoreESZ_SZ_EEEEENS4_23SM90_TMA_LOAD_MULTICASTENS4_14ComposedLayoutINS4_7SwizzleILi2ELi4ELi3EEENS4_18smem_ptr_flag_bitsILi8EEENSU_INS5_IJNSA_ILi8EEESI_EEENS5_IJSI_SC_EEEEEEEvNS4_8identityES12_S1C_vS1D_EENS_8epilogue10collective6detail29Sm90TmaWarpSpecializedAdapterINS1G_15DefaultEpilogueISK_SL_SL_NS1F_6thread17LinearCombinationISK_Li1EffLNS1K_9ScaleType4KindE0ELNS_15FloatRoundStyleE2ESK_EENS1_15EpilogueDefaultEEEEEvvEEEEvNT_6ParamsE)
        /*0014*/ 	.word	0x00000108


	//----- nvinfo : EIATTR_MIN_STACK_SIZE
	.align		4
.L_14:
        /*0018*/ 	.byte	0x04, 0x12
        /*001a*/ 	.short	(.L_16 - .L_15)
	.align		4
.L_15:
        /*001c*/ 	.word	index@(_ZN7cutlass13device_kernelINS_4gemm6kernel13GemmUniversalIN4cute5tupleIJiiiiEEENS1_10collective13CollectiveMmaINS1_37MainloopSm90TmaGmmaWarpSpecializedFP8ILi9ENS5_IJNS4_1CILi2EEESB_NSA_ILi1EEEEEENS1_35KernelTmaWarpSpecializedCooperativeEEENS5_IJNSA_ILi128EEENSA_ILi256EEENSA_ILi64EEEEEENS_12float_e5m2_tENS5_IJlSC_lEEESK_SL_NS4_8TiledMMAINS4_8MMA_AtomIJNS4_4SM904GMMA31MMA_64x256x32_F32E5M2E5M2_SS_TNILNSP_7ScaleInE1ELSR_1EEEEEENS4_6LayoutINS5_IJSB_SC_SC_EEENS5_IJSC_NSA_ILi0EEESW_EEEEENS5_IJNS4_10UnderscoreESZ_SZ_EEEEENS4_23SM90_TMA_LOAD_MULTICASTENS4_14ComposedLayoutINS4_7SwizzleILi2ELi4ELi3EEENS4_18smem_ptr_flag_bitsILi8EEENSU_INS5_IJNSA_ILi8EEESI_EEENS5_IJSI_SC_EEEEEEEvNS4_8identityES12_S1C_vS1D_EENS_8epilogue10collective6detail29Sm90TmaWarpSpecializedAdapterINS1G_15DefaultEpilogueISK_SL_SL_NS1F_6thread17LinearCombinationISK_Li1EffLNS1K_9ScaleType4KindE0ELNS_15FloatRoundStyleE2ESK_EENS1_15EpilogueDefaultEEEEEvvEEEEvNT_6ParamsE)
        /*0020*/ 	.word	0x00000108
.L_16:


//--------------------- .nv.compat                --------------------------
	.section	.nv.compat,"",@"SHT_CUDA_COMPAT_INFO"
	.align	4
        /*0000*/ 	.byte	0x02, 0x09, 0x01, 0x00, 0x02, 0x02, 0x04, 0x00, 0x02, 0x05, 0x05, 0x00, 0x03, 0x07, 0x01, 0x01
        /*0010*/ 	.byte	0x02, 0x03, 0x01, 0x00, 0x02, 0x06, 0x01, 0x00, 0x04, 0x0b, 0x08, 0x00, 0x00, 0x00, 0x00, 0x00
        /*0020*/ 	.byte	0x00, 0x00, 0x00, 0x00


//--------------------- .nv.info._ZN7cutlass13device_kernelINS_4gemm6kernel13GemmUniversalIN4cute5tupleIJiiiiEEENS1_10collective13CollectiveMmaINS1_37MainloopSm90TmaGmmaWarpSpecializedFP8ILi9ENS5_IJNS4_1CILi2EEESB_NSA_ILi1EEEEEENS1_35KernelTmaWarpSpecializedCooperativeEEENS5_IJNSA_ILi128EEENSA_ILi256EEENSA_ILi64EEEEEENS_12float_e5m2_tENS5_IJlSC_lEEESK_SL_NS4_8TiledMMAINS4_8MMA_AtomIJNS4_4SM904GMMA31MMA_64x256x32_F32E5M2E5M2_SS_TNILNSP_7ScaleInE1ELSR_1EEEEEENS4_6LayoutINS5_IJSB_SC_SC_EEENS5_IJSC_NSA_ILi0EEESW_EEEEENS5_IJNS4_10UnderscoreESZ_SZ_EEEEENS4_23SM90_TMA_LOAD_MULTICASTENS4_14ComposedLayoutINS4_7SwizzleILi2ELi4ELi3EEENS4_18smem_ptr_flag_bitsILi8EEENSU_INS5_IJNSA_ILi8EEESI_EEENS5_IJSI_SC_EEEEEEEvNS4_8identityES12_S1C_vS1D_EENS_8epilogue10collective6detail29Sm90TmaWarpSpecializedAdapterINS1G_15DefaultEpilogueISK_SL_SL_NS1F_6thread17LinearCombinationISK_Li1EffLNS1K_9ScaleType4KindE0ELNS_15FloatRoundStyleE2ESK_EENS1_15EpilogueDefaultEEEEEvvEEEEvNT_6ParamsE --------------------------
	.section	.nv.info._ZN7cutlass13device_kernelINS_4gemm6kernel13GemmUniversalIN4cute5tupleIJiiiiEEENS1_10collective13CollectiveMmaINS1_37MainloopSm90TmaGmmaWarpSpecializedFP8ILi9ENS5_IJNS4_1CILi2EEESB_NSA_ILi1EEEEEENS1_35KernelTmaWarpSpecializedCooperativeEEENS5_IJNSA_ILi128EEENSA_ILi256EEENSA_ILi64EEEEEENS_12float_e5m2_tENS5_IJlSC_lEEESK_SL_NS4_8TiledMMAINS4_8MMA_AtomIJNS4_4SM904GMMA31MMA_64x256x32_F32E5M2E5M2_SS_TNILNSP_7ScaleInE1ELSR_1EEEEEENS4_6LayoutINS5_IJSB_SC_SC_EEENS5_IJSC_NSA_ILi0EEESW_EEEEENS5_IJNS4_10UnderscoreESZ_SZ_EEEEENS4_23SM90_TMA_LOAD_MULTICASTENS4_14ComposedLayoutINS4_7SwizzleILi2ELi4ELi3EEENS4_18smem_ptr_flag_bitsILi8EEENSU_INS5_IJNSA_ILi8EEESI_EEENS5_IJSI_SC_EEEEEEEvNS4_8identityES12_S1C_vS1D_EENS_8epilogue10collective6detail29Sm90TmaWarpSpecializedAdapterINS1G_15DefaultEpilogueISK_SL_SL_NS1F_6thread17LinearCombinationISK_Li1EffLNS1K_9ScaleType4KindE0ELNS_15FloatRoundStyleE2ESK_EENS1_15EpilogueDefaultEEEEEvvEEEEvNT_6ParamsE,"",@"SHT_CUDA_INFO"
	.sectionflags	@""
	.align	4


	//----- nvinfo : EIATTR_CUDA_API_VERSION
	.align		4
        /*0000*/ 	.byte	0x04, 0x37
        /*0002*/ 	.short	(.L_18 - .L_17)
.L_17:
        /*0004*/ 	.word	0x00000082


	//----- nvinfo : EIATTR_KPARAM_INFO
	.align		4
.L_18:
        /*0008*/ 	.byte	0x04, 0x17
        /*000a*/ 	.short	(.L_20 - .L_19)
.L_19:
        /*000c*/ 	.word	0x00000000
        /*0010*/ 	.short	0x0000
        /*0012*/ 	.short	0x0070
        /*0014*/ 	.byte	0x00, 0xf0, 0x01, 0x10


	//----- nvinfo : EIATTR_SPARSE_MMA_MASK
	.align		4
.L_20:
        /*0018*/ 	.byte	0x03, 0x50
        /*001a*/ 	.short	0x0000


	//----- nvinfo : EIATTR_MAXREG_COUNT
	.align		4
        /*001c*/ 	.byte	0x03, 0x1b
        /*001e*/ 	.short	0x00a8


	//----- nvinfo : EIATTR_NUM_BARRIERS
	.align		4
        /*0020*/ 	.byte	0x02, 0x4c
        /*0022*/ 	.byte	0x01
	.zero		1


	//----- nvinfo : EIATTR_ANNOTATIONS
	.align		4
        /*0024*/ 	.byte	0x04, 0x55
        /*0026*/ 	.short	(.L_22 - .L_21)


	//   ....[0]....
.L_21:
        /*0028*/ 	.word	0x00000001
        /*002c*/ 	.byte	0xe0, 0x07, 0x00, 0x00, 0x01, 0x00, 0x00, 0x00, 0xd0, 0x08, 0x00, 0x00, 0x01, 0x00, 0x00, 0x00
        /* <DEDUP_REMOVED lines=198> */
        /*0c9c*/ 	.byte	0xe0, 0x07, 0x01, 0x00


	//----- nvinfo : EIATTR_MERCURY_ISA_VERSION
	.align		4
.L_22:
        /*0ca0*/ 	.byte	0x03, 0x5f
        /*0ca2*/ 	.short	0x0101


	//----- nvinfo : EIATTR_INT_WARP_WIDE_INSTR_OFFSETS
	.align		4
        /*0ca4*/ 	.byte	0x04, 0x31
        /*0ca6*/ 	.short	(.L_24 - .L_23)


	//   ....[0]....
.L_23:
        /*0ca8*/ 	.word	0x00000620


	//   ....[1]....
        /*0cac*/ 	.word	0x00000640


	//   ....[2]....
        /*0cb0*/ 	.word	0x000007b0


	//----- nvinfo : EIATTR_COOP_GROUP_MASK_REGIDS
	.align		4
.L_24:
        /*0cb4*/ 	.byte	0x04, 0x29
        /*0cb6*/ 	.short	(.L_26 - .L_25)


	//   ....[0]....
.L_25:
        /*0cb8*/ 	.word	0xffffffff


	//   ....[1]....
        /*0cbc*/ 	.word	0xffffffff


	//   ....[2]....
        /*0cc0*/ 	.word	0xffffffff


	//   ....[3]....
        /*0cc4*/ 	.word	0xffffffff


	//   ....[4]....
        /*0cc8*/ 	.word	0xffffffff


	//   ....[5]....
        /*0ccc*/ 	.word	0xffffffff


	//----- nvinfo : EIATTR_COOP_GROUP_INSTR_OFFSETS
	.align		4
.L_26:
        /*0cd0*/ 	.byte	0x04, 0x28
        /*0cd2*/ 	.short	(.L_28 - .L_27)


	//   ....[0]....
.L_27:
        /*0cd4*/ 	.word	0x00000070


	//   ....[1]....
        /*0cd8*/ 	.word	0x00000080


	//   ....[2]....
        /*0cdc*/ 	.word	0x000001a0


	//   ....[3]....
        /*0ce0*/ 	.word	0x00000490


	//   ....[4]....
        /*0ce4*/ 	.word	0x00000910


	//   ....[5]....
        /*0ce8*/ 	.word	0x00001690


	//----- nvinfo : EIATTR_REG_RECONFIG
	.align		4
.L_28:
        /*0cec*/ 	.byte	0x01, 0x54
	.zero		2


	//----- nvinfo : EIATTR_MBARRIER_INSTR_OFFSETS
	.align		4
        /*0cf0*/ 	.byte	0x04, 0x39
        /*0cf2*/ 	.short	(.L_30 - .L_29)


	//   ....[0]....
.L_29:
        /*0cf4*/ 	.word	0x00000340
        /*0cf8*/ 	.word	0x000000ff
        /*0cfc*/ 	.word	0x00000000
        /*0d00*/ 	.short	0x0100
        /*0d02*/ 	.byte	0x09
	.zero		1


	//   ....[1]....
        /*0d04*/ 	.word	0x00000350
        /*0d08*/ 	.word	0x000000ff
        /*0d0c*/ 	.word	0x00000048
        /*0d10*/ 	.short	0x0100
        /*0d12*/ 	.byte	0x09
	.zero		1


	//   ....[2]....
        /*0d14*/ 	.word	0x00000360
        /*0d18*/ 	.word	0x000000ff
        /*0d1c*/ 	.word	0x00000008
        /*0d20*/ 	.short	0x0100
        /*0d22*/ 	.byte	0x09
	.zero		1


	//   ....[3]....
        /*0d24*/ 	.word	0x00000370
        /*0d28*/ 	.word	0x000000ff
        /*0d2c*/ 	.word	0x00000050
        /*0d30*/ 	.short	0x0100
        /*0d32*/ 	.byte	0x09
	.zero		1


	//   ....[4]....
        /*0d34*/ 	.word	0x00000380
        /*0d38*/ 	.word	0x000000ff
        /*0d3c*/ 	.word	0x00000010
        /*0d40*/ 	.short	0x0100
        /*0d42*/ 	.byte	0x09
	.zero		1


	//   ....[5]....
        /*0d44*/ 	.word	0x00000390
        /*0d48*/ 	.word	0x000000ff
        /*0d4c*/ 	.word	0x00000058
        /*0d50*/ 	.short	0x0100
        /*0d52*/ 	.byte	0x09
	.zero		1


	//   ....[6]....
        /*0d54*/ 	.word	0x000003a0
        /*0d58*/ 	.word	0x000000ff
        /*0d5c*/ 	.word	0x00000018
        /*0d60*/ 	.short	0x0100
        /*0d62*/ 	.byte	0x09
	.zero		1


	//   ....[7]....
        /*0d64*/ 	.word	0x000003b0
        /*0d68*/ 	.word	0x000000ff
        /*0d6c*/ 	.word	0x00000060
        /*0d70*/ 	.short	0x0100
        /*0d72*/ 	.byte	0x09
	.zero		1


	//   ....[8]....
        /*0d74*/ 	.word	0x000003c0
        /*0d78*/ 	.word	0x000000ff
        /*0d7c*/ 	.word	0x00000020
        /*0d80*/ 	.short	0x0100
        /*0d82*/ 	.byte	0x09
	.zero		1


	//   ....[9]....
        /*0d84*/ 	.word	0x000003d0
        /*0d88*/ 	.word	0x000000ff
        /*0d8c*/ 	.word	0x00000068
        /*0d90*/ 	.short	0x0100
        /*0d92*/ 	.byte	0x09
	.zero		1


	//   ....[10]....
        /*0d94*/ 	.word	0x000003e0
        /*0d98*/ 	.word	0x000000ff
        /*0d9c*/ 	.word	0x00000028
        /*0da0*/ 	.short	0x0100
        /*0da2*/ 	.byte	0x09
	.zero		1


	//   ....[11]....
        /*0da4*/ 	.word	0x000003f0
        /*0da8*/ 	.word	0x000000ff
        /*0dac*/ 	.word	0x00000070
        /*0db0*/ 	.short	0x0100
        /*0db2*/ 	.byte	0x09
	.zero		1


	//   ....[12]....
        /*0db4*/ 	.word	0x00000400
        /*0db8*/ 	.word	0x000000ff
        /*0dbc*/ 	.word	0x00000030
        /*0dc0*/ 	.short	0x0100
        /*0dc2*/ 	.byte	0x09
	.zero		1


	//   ....[13]....
        /*0dc4*/ 	.word	0x00000410
        /*0dc8*/ 	.word	0x000000ff
        /*0dcc*/ 	.word	0x00000078
        /*0dd0*/ 	.short	0x0100
        /*0dd2*/ 	.byte	0x09
	.zero		1


	//   ....[14]....
        /*0dd4*/ 	.word	0x00000420
        /*0dd8*/ 	.word	0x000000ff
        /*0ddc*/ 	.word	0x00000038
        /*0de0*/ 	.short	0x0100
        /*0de2*/ 	.byte	0x09
	.zero		1


	//   ....[15]....
        /*0de4*/ 	.word	0x00000430
        /*0de8*/ 	.word	0x000000ff
        /*0dec*/ 	.word	0x00000080
        /*0df0*/ 	.short	0x0100
        /*0df2*/ 	.byte	0x09
	.zero		1


	//   ....[16]....
        /*0df4*/ 	.word	0x00000440
        /*0df8*/ 	.word	0x000000ff
        /*0dfc*/ 	.word	0x00000040
        /*0e00*/ 	.short	0x0100
        /*0e02*/ 	.byte	0x09
	.zero		1


	//   ....[17]....
        /*0e04*/ 	.word	0x00000450
        /*0e08*/ 	.word	0x000000ff
        /*0e0c*/ 	.word	0x00000088
        /*0e10*/ 	.short	0x0100
        /*0e12*/ 	.byte	0x09
	.zero		1


	//   ....[18]....
        /*0e14*/ 	.word	0x00000840
        /*0e18*/ 	.word	0x000000ff
        /*0e1c*/ 	.word	0x000000a0
        /*0e20*/ 	.short	0x0100
        /*0e22*/ 	.byte	0x06
	.zero		1


	//   ....[19]....
        /*0e24*/ 	.word	0x000008b0
        /*0e28*/ 	.word	0x000000ff
        /*0e2c*/ 	.word	0x000000a8
        /*0e30*/ 	.short	0x0100
        /*0e32*/ 	.byte	0x06
	.zero		1


	//   ....[20]....
        /*0e34*/ 	.word	0x00001ea0
        /*0e38*/ 	.word	0x000000ff
        /*0e3c*/ 	.word	0x00000000
        /*0e40*/ 	.short	0x010a
        /*0e42*/ 	.byte	0x06
	.zero		1


	//   ....[21]....
        /*0e44*/ 	.word	0x00001ee0
        /*0e48*/ 	.word	0x000000ff
        /*0e4c*/ 	.word	0x00000000
        /*0e50*/ 	.short	0x010a
        /*0e52*/ 	.byte	0x06
	.zero		1


	//   ....[22]....
        /*0e54*/ 	.word	0x000030f0
        /*0e58*/ 	.word	0x000000ff
        /*0e5c*/ 	.word	0x00000000
        /*0e60*/ 	.short	0x010a
        /*0e62*/ 	.byte	0x09
	.zero		1


	//   ....[23]....
        /*0e64*/ 	.word	0x00003130
        /*0e68*/ 	.word	0x000000ff
        /*0e6c*/ 	.word	0x00000000
        /*0e70*/ 	.short	0x010a
        /*0e72*/ 	.byte	0x09
	.zero		1


	//   ....[24]....
        /*0e74*/ 	.word	0x000041c0
        /*0e78*/ 	.word	0x000000e5
        /*0e7c*/ 	.word	0x00000000
        /*0e80*/ 	.short	0x0101
        /*0e82*/ 	.byte	0x3f
	.zero		1


	//   ....[25]....
        /*0e84*/ 	.word	0x000053e0
        /*0e88*/ 	.word	0x00000018
        /*0e8c*/ 	.word	0x00000000
        /*0e90*/ 	.short	0x0101
        /*0e92*/ 	.byte	0x3f
	.zero		1


	//   ....[26]....
        /*0e94*/ 	.word	0x0000f6f0
        /*0e98*/ 	.word	0x0000000b
        /*0e9c*/ 	.word	0x00000048
        /*0ea0*/ 	.short	0x010a
        /*0ea2*/ 	.byte	0x3f
	.zero		1


	//   ....[27]....
        /*0ea4*/ 	.word	0x0000fae0
        /*0ea8*/ 	.word	0x00000004
        /*0eac*/ 	.word	0x000000a8
        /*0eb0*/ 	.short	0x0101
        /*0eb2*/ 	.byte	0x3f
	.zero		1


	//   ....[28]....
        /*0eb4*/ 	.word	0x00010260
        /*0eb8*/ 	.word	0x00000007
        /*0ebc*/ 	.word	0x00000000
        /*0ec0*/ 	.short	0x010a
        /*0ec2*/ 	.byte	0x3f
	.zero		1


	//   ....[29]....
        /*0ec4*/ 	.word	0x000102e0
        /*0ec8*/ 	.word	0x00000009
        /*0ecc*/ 	.word	0x00000000
        /*0ed0*/ 	.short	0x010a
        /*0ed2*/ 	.byte	0x3f
	.zero		1


	//   ....[30]....
        /*0ed4*/ 	.word	0x00010370
        /*0ed8*/ 	.word	0x00000006
        /*0edc*/ 	.word	0x00000000
        /*0ee0*/ 	.short	0x010a
        /*0ee2*/ 	.byte	0x3f
	.zero		1


	//   ....[31]....
        /*0ee4*/ 	.word	0x00010400
        /*0ee8*/ 	.word	0x00000009
        /*0eec*/ 	.word	0x00000000
        /*0ef0*/ 	.short	0x010a
        /*0ef2*/ 	.byte	0x3f
	.zero		1


	//   ....[32]....
        /*0ef4*/ 	.word	0x00010490
        /*0ef8*/ 	.word	0x00000006
        /*0efc*/ 	.word	0x00000000
        /*0f00*/ 	.short	0x010a
        /*0f02*/ 	.byte	0x3f
	.zero		1


	//   ....[33]....
        /*0f04*/ 	.word	0x00010520
        /*0f08*/ 	.word	0x00000009
        /*0f0c*/ 	.word	0x00000000
        /*0f10*/ 	.short	0x010a
        /*0f12*/ 	.byte	0x3f
	.zero		1


	//   ....[34]....
        /*0f14*/ 	.word	0x000105b0
        /*0f18*/ 	.word	0x00000006
        /*0f1c*/ 	.word	0x00000000
        /*0f20*/ 	.short	0x010a
        /*0f22*/ 	.byte	0x3f
	.zero		1


	//   ....[35]....
        /*0f24*/ 	.word	0x00010640
        /*0f28*/ 	.word	0x00000009
        /*0f2c*/ 	.word	0x00000000
        /*0f30*/ 	.short	0x010a
        /*0f32*/ 	.byte	0x3f
	.zero		1


	//   ....[36]....
        /*0f34*/ 	.word	0x000106d0
        /*0f38*/ 	.word	0x00000003
        /*0f3c*/ 	.word	0x00000000
        /*0f40*/ 	.short	0x010a
        /*0f42*/ 	.byte	0x3f
	.zero		1


	//   ....[37]....
        /*0f44*/ 	.word	0x00010740
        /*0f48*/ 	.word	0x00000003
        /*0f4c*/ 	.word	0x00000000
        /*0f50*/ 	.short	0x010a
        /*0f52*/ 	.byte	0x3f
	.zero		1


	//   ....[38]....
        /*0f54*/ 	.word	0x000107b0
        /*0f58*/ 	.word	0x00000000
        /*0f5c*/ 	.word	0x00000000
        /*0f60*/ 	.short	0x010a
        /*0f62*/ 	.byte	0x3f
	.zero		1


	//   ....[39]....
        /*0f64*/ 	.word	0x00010890
        /*0f68*/ 	.word	0x0000000b
        /*0f6c*/ 	.word	0x00000048
        /*0f70*/ 	.short	0x010a
        /*0f72*/ 	.byte	0x3f
	.zero		1


	//   ....[40]....
        /*0f74*/ 	.word	0x00010960
        /*0f78*/ 	.word	0x00000007
        /*0f7c*/ 	.word	0x00000000
        /*0f80*/ 	.short	0x010a
        /*0f82*/ 	.byte	0x3f
	.zero		1


	//   ....[41]....
        /*0f84*/ 	.word	0x000109b0
        /*0f88*/ 	.word	0x00000009
        /*0f8c*/ 	.word	0x00000000
        /*0f90*/ 	.short	0x010a
        /*0f92*/ 	.byte	0x3f
	.zero		1


	//   ....[42]....
        /*0f94*/ 	.word	0x00010a00
        /*0f98*/ 	.word	0x00000006
        /*0f9c*/ 	.word	0x00000000
        /*0fa0*/ 	.short	0x010a
        /*0fa2*/ 	.byte	0x3f
	.zero		1


	//   ....[43]....
        /*0fa4*/ 	.word	0x00010a50
        /*0fa8*/ 	.word	0x00000009
        /*0fac*/ 	.word	0x00000000
        /*0fb0*/ 	.short	0x010a
        /*0fb2*/ 	.byte	0x3f
	.zero		1


	//   ....[44]....
        /*0fb4*/ 	.word	0x00010aa0
        /*0fb8*/ 	.word	0x00000006
        /*0fbc*/ 	.word	0x00000000
        /*0fc0*/ 	.short	0x010a
        /*0fc2*/ 	.byte	0x3f
	.zero		1


	//   ....[45]....
        /*0fc4*/ 	.word	0x00010af0
        /*0fc8*/ 	.word	0x00000009
        /*0fcc*/ 	.word	0x00000000
        /*0fd0*/ 	.short	0x010a
        /*0fd2*/ 	.byte	0x3f
	.zero		1


	//   ....[46]....
        /*0fd4*/ 	.word	0x00010b40
        /*0fd8*/ 	.word	0x00000006
        /*0fdc*/ 	.word	0x00000000
        /*0fe0*/ 	.short	0x010a
        /*0fe2*/ 	.byte	0x3f
	.zero		1


	//   ....[47]....
        /*0fe4*/ 	.word	0x00010b90
        /*0fe8*/ 	.word	0x00000009
        /*0fec*/ 	.word	0x00000000
        /*0ff0*/ 	.short	0x010a
        /*0ff2*/ 	.byte	0x3f
	.zero		1


	//----- nvinfo : EIATTR_NUM_MBARRIERS
	.align		4
.L_30:
        /*0ff4*/ 	.byte	0x03, 0x38
        /*0ff6*/ 	.short	0x0014


	//----- nvinfo : EIATTR_EXIT_INSTR_OFFSETS
	.align		4
        /*0ff8*/ 	.byte	0x04, 0x1c
        /*0ffa*/ 	.short	(.L_32 - .L_31)


	//   ....[0]....
.L_31:
        /*0ffc*/ 	.word	0x00000aa0


	//   ....[1]....
        /*1000*/ 	.word	0x00001330


	//   ....[2]....
        /*1004*/ 	.word	0x0000ed00


	//   ....[3]....
        /*1008*/ 	.word	0x0000f290


	//   ....[4]....
        /*100c*/ 	.word	0x00010720


	//----- nvinfo : EIATTR_MAX_THREADS
	.align		4
.L_32:
        /*1010*/ 	.byte	0x04, 0x05
        /*1012*/ 	.short	(.L_34 - .L_33)
.L_33:
        /*1014*/ 	.word	0x00000180
        /*1018*/ 	.word	0x00000001
        /*101c*/ 	.word	0x00000001


	//----- nvinfo : EIATTR_CRS_STACK_SIZE
	.align		4
.L_34:
        /*1020*/ 	.byte	0x04, 0x1e
        /*1022*/ 	.short	(.L_36 - .L_35)
.L_35:
        /*1024*/ 	.word	0x00000000


	//----- nvinfo : EIATTR_CBANK_PARAM_SIZE
	.align		4
.L_36:
        /*1028*/ 	.byte	0x03, 0x19
        /*102a*/ 	.short	0x0470


	//----- nvinfo : EIATTR_PARAM_CBANK
	.align		4
        /*102c*/ 	.byte	0x04, 0x0a
        /*102e*/ 	.short	(.L_38 - .L_37)
	.align		4
.L_37:
        /*1030*/ 	.word	index@(.nv.constant0._ZN7cutlass13device_kernelINS_4gemm6kernel13GemmUniversalIN4cute5tupleIJiiiiEEENS1_10collective13CollectiveMmaINS1_37MainloopSm90TmaGmmaWarpSpecializedFP8ILi9ENS5_IJNS4_1CILi2EEESB_NSA_ILi1EEEEEENS1_35KernelTmaWarpSpecializedCooperativeEEENS5_IJNSA_ILi128EEENSA_ILi256EEENSA_ILi64EEEEEENS_12float_e5m2_tENS5_IJlSC_lEEESK_SL_NS4_8TiledMMAINS4_8MMA_AtomIJNS4_4SM904GMMA31MMA_64x256x32_F32E5M2E5M2_SS_TNILNSP_7ScaleInE1ELSR_1EEEEEENS4_6LayoutINS5_IJSB_SC_SC_EEENS5_IJSC_NSA_ILi0EEESW_EEEEENS5_IJNS4_10UnderscoreESZ_SZ_EEEEENS4_23SM90_TMA_LOAD_MULTICASTENS4_14ComposedLayoutINS4_7SwizzleILi2ELi4ELi3EEENS4_18smem_ptr_flag_bitsILi8EEENSU_INS5_IJNSA_ILi8EEESI_EEENS5_IJSI_SC_EEEEEEEvNS4_8identityES12_S1C_vS1D_EENS_8epilogue10collective6detail29Sm90TmaWarpSpecializedAdapterINS1G_15DefaultEpilogueISK_SL_SL_NS1F_6thread17LinearCombinationISK_Li1EffLNS1K_9ScaleType4KindE0ELNS_15FloatRoundStyleE2ESK_EENS1_15EpilogueDefaultEEEEEvvEEEEvNT_6ParamsE)
        /*1034*/ 	.short	0x0210
        /*1036*/ 	.short	0x0470


	//----- nvinfo : EIATTR_SW_WAR
	.align		4
.L_38:
        /*1038*/ 	.byte	0x04, 0x36
        /*103a*/ 	.short	(.L_40 - .L_39)
.L_39:
        /*103c*/ 	.word	0x00000008
.L_40:


//--------------------- .nv.callgraph             --------------------------
	.section	.nv.callgraph,"",@"SHT_CUDA_CALLGRAPH"
	.align	4
	.sectionentsize	8
	.align		4
        /*0000*/ 	.word	0x00000000
	.align		4
        /*0004*/ 	.word	0xffffffff
	.align		4
        /*0008*/ 	.word	0x00000000
	.align		4
        /*000c*/ 	.word	0xfffffffe
	.align		4
        /*0010*/ 	.word	0x00000000
	.align		4
        /*0014*/ 	.word	0xfffffffd
	.align		4
        /*0018*/ 	.word	0x00000000
	.align		4
        /*001c*/ 	.word	0xfffffffc


//--------------------- .nv.constant4             --------------------------
	.section	.nv.constant4,"a",@progbits
	.align	8
	.align		8
.nv.constant4:
        /*0000*/ 	.dword	_ZN40_INTERNAL_46cdee0d_4_k_cu_129e67d0_250304cuda3std3__45__cpo5beginE
	.align		8
        /*0008*/ 	.dword	_ZN40_INTERNAL_46cdee0d_4_k_cu_129e67d0_250304cuda3std3__45__cpo3endE
	.align		8
        /*0010*/ 	.dword	_ZN40_INTERNAL_46cdee0d_4_k_cu_129e67d0_250304cuda3std3__45__cpo6cbeginE
	.align		8
        /*0018*/ 	.dword	_ZN40_INTERNAL_46cdee0d_4_k_cu_129e67d0_250304cuda3std3__45__cpo4cendE
	.align		8
        /*0020*/ 	.dword	_ZN40_INTERNAL_46cdee0d_4_k_cu_129e67d0_250304cuda3std3__442_GLOBAL__N__46cdee0d_4_k_cu_129e67d0_250306ignoreE
	.align		8
        /*0028*/ 	.dword	_ZN40_INTERNAL_46cdee0d_4_k_cu_129e67d0_250304cuda3std3__419piecewise_constructE
	.align		8
        /*0030*/ 	.dword	_ZN40_INTERNAL_46cdee0d_4_k_cu_129e67d0_250304cuda3std3__48in_placeE
	.align		8
        /*0038*/ 	.dword	_ZN40_INTERNAL_46cdee0d_4_k_cu_129e67d0_250304cuda3std6ranges3__45__cpo4swapE
	.align		8
        /*0040*/ 	.dword	_ZN40_INTERNAL_46cdee0d_4_k_cu_129e67d0_250304cuda3std6ranges3__45__cpo9iter_moveE
	.align		8
        /*0048*/ 	.dword	_ZN40_INTERNAL_46cdee0d_4_k_cu_129e67d0_250304cute7productE
	.align		8
        /*0050*/ 	.dword	_ZN40_INTERNAL_46cdee0d_4_k_cu_129e67d0_250304cute1_E


//--------------------- .text._ZN7cutlass13device_kernelINS_4gemm6kernel13GemmUniversalIN4cute5tupleIJiiiiEEENS1_10collective13CollectiveMmaINS1_37MainloopSm90TmaGmmaWarpSpecializedFP8ILi9ENS5_IJNS4_1CILi2EEESB_NSA_ILi1EEEEEENS1_35KernelTmaWarpSpecializedCooperativeEEENS5_IJNSA_ILi128EEENSA_ILi256EEENSA_ILi64EEEEEENS_12float_e5m2_tENS5_IJlSC_lEEESK_SL_NS4_8TiledMMAINS4_8MMA_AtomIJNS4_4SM904GMMA31MMA_64x256x32_F32E5M2E5M2_SS_TNILNSP_7ScaleInE1ELSR_1EEEEEENS4_6LayoutINS5_IJSB_SC_SC_EEENS5_IJSC_NSA_ILi0EEESW_EEEEENS5_IJNS4_10UnderscoreESZ_SZ_EEEEENS4_23SM90_TMA_LOAD_MULTICASTENS4_14ComposedLayoutINS4_7SwizzleILi2ELi4ELi3EEENS4_18smem_ptr_flag_bitsILi8EEENSU_INS5_IJNSA_ILi8EEESI_EEENS5_IJSI_SC_EEEEEEEvNS4_8identityES12_S1C_vS1D_EENS_8epilogue10collective6detail29Sm90TmaWarpSpecializedAdapterINS1G_15DefaultEpilogueISK_SL_SL_NS1F_6thread17LinearCombinationISK_Li1EffLNS1K_9ScaleType4KindE0ELNS_15FloatRoundStyleE2ESK_EENS1_15EpilogueDefaultEEEEEvvEEEEvNT_6ParamsE --------------------------
	.section	.text._ZN7cutlass13device_kernelINS_4gemm6kernel13GemmUniversalIN4cute5tupleIJiiiiEEENS1_10collective13CollectiveMmaINS1_37MainloopSm90TmaGmmaWarpSpecializedFP8ILi9ENS5_IJNS4_1CILi2EEESB_NSA_ILi1EEEEEENS1_35KernelTmaWarpSpecializedCooperativeEEENS5_IJNSA_ILi128EEENSA_ILi256EEENSA_ILi64EEEEEENS_12float_e5m2_tENS5_IJlSC_lEEESK_SL_NS4_8TiledMMAINS4_8MMA_AtomIJNS4_4SM904GMMA31MMA_64x256x32_F32E5M2E5M2_SS_TNILNSP_7ScaleInE1ELSR_1EEEEEENS4_6LayoutINS5_IJSB_SC_SC_EEENS5_IJSC_NSA_ILi0EEESW_EEEEENS5_IJNS4_10UnderscoreESZ_SZ_EEEEENS4_23SM90_TMA_LOAD_MULTICASTENS4_14ComposedLayoutINS4_7SwizzleILi2ELi4ELi3EEENS4_18smem_ptr_flag_bitsILi8EEENSU_INS5_IJNSA_ILi8EEESI_EEENS5_IJSI_SC_EEEEEEEvNS4_8identityES12_S1C_vS1D_EENS_8epilogue10collective6detail29Sm90TmaWarpSpecializedAdapterINS1G_15DefaultEpilogueISK_SL_SL_NS1F_6thread17LinearCombinationISK_Li1EffLNS1K_9ScaleType4KindE0ELNS_15FloatRoundStyleE2ESK_EENS1_15EpilogueDefaultEEEEEvvEEEEvNT_6ParamsE,"ax",@progbits
	.align	128
.text._ZN7cutlass13device_kernelINS_4gemm6kernel13GemmUniversalIN4cute5tupleIJiiiiEEENS1_10collective13CollectiveMmaINS1_37MainloopSm90TmaGmmaWarpSpecializedFP8ILi9ENS5_IJNS4_1CILi2EEESB_NSA_ILi1EEEEEENS1_35KernelTmaWarpSpecializedCooperativeEEENS5_IJNSA_ILi128EEENSA_ILi256EEENSA_ILi64EEEEEENS_12float_e5m2_tENS5_IJlSC_lEEESK_SL_NS4_8TiledMMAINS4_8MMA_AtomIJNS4_4SM904GMMA31MMA_64x256x32_F32E5M2E5M2_SS_TNILNSP_7ScaleInE1ELSR_1EEEEEENS4_6LayoutINS5_IJSB_SC_SC_EEENS5_IJSC_NSA_ILi0EEESW_EEEEENS5_IJNS4_10UnderscoreESZ_SZ_EEEEENS4_23SM90_TMA_LOAD_MULTICASTENS4_14ComposedLayoutINS4_7SwizzleILi2ELi4ELi3EEENS4_18smem_ptr_flag_bitsILi8EEENSU_INS5_IJNSA_ILi8EEESI_EEENS5_IJSI_SC_EEEEEEEvNS4_8identityES12_S1C_vS1D_EENS_8epilogue10collective6detail29Sm90TmaWarpSpecializedAdapterINS1G_15DefaultEpilogueISK_SL_SL_NS1F_6thread17LinearCombinationISK_Li1EffLNS1K_9ScaleType4KindE0ELNS_15FloatRoundStyleE2ESK_EENS1_15EpilogueDefaultEEEEEvvEEEEvNT_6ParamsE:
        .type           _ZN7cutlass13device_kernelINS_4gemm6kernel13GemmUniversalIN4cute5tupleIJiiiiEEENS1_10collective13CollectiveMmaINS1_37MainloopSm90TmaGmmaWarpSpecializedFP8ILi9ENS5_IJNS4_1CILi2EEESB_NSA_ILi1EEEEEENS1_35KernelTmaWarpSpecializedCooperativeEEENS5_IJNSA_ILi128EEENSA_ILi256EEENSA_ILi64EEEEEENS_12float_e5m2_tENS5_IJlSC_lEEESK_SL_NS4_8TiledMMAINS4_8MMA_AtomIJNS4_4SM904GMMA31MMA_64x256x32_F32E5M2E5M2_SS_TNILNSP_7ScaleInE1ELSR_1EEEEEENS4_6LayoutINS5_IJSB_SC_SC_EEENS5_IJSC_NSA_ILi0EEESW_EEEEENS5_IJNS4_10UnderscoreESZ_SZ_EEEEENS4_23SM90_TMA_LOAD_MULTICASTENS4_14ComposedLayoutINS4_7SwizzleILi2ELi4ELi3EEENS4_18smem_ptr_flag_bitsILi8EEENSU_INS5_IJNSA_ILi8EEESI_EEENS5_IJSI_SC_EEEEEEEvNS4_8identityES12_S1C_vS1D_EENS_8epilogue10collective6detail29Sm90TmaWarpSpecializedAdapterINS1G_15DefaultEpilogueISK_SL_SL_NS1F_6thread17LinearCombinationISK_Li1EffLNS1K_9ScaleType4KindE0ELNS_15FloatRoundStyleE2ESK_EENS1_15EpilogueDefaultEEEEEvvEEEEvNT_6ParamsE,@function
        .size           _ZN7cutlass13device_kernelINS_4gemm6kernel13GemmUniversalIN4cute5tupleIJiiiiEEENS1_10collective13CollectiveMmaINS1_37MainloopSm90TmaGmmaWarpSpecializedFP8ILi9ENS5_IJNS4_1CILi2EEESB_NSA_ILi1EEEEEENS1_35KernelTmaWarpSpecializedCooperativeEEENS5_IJNSA_ILi128EEENSA_ILi256EEENSA_ILi64EEEEEENS_12float_e5m2_tENS5_IJlSC_lEEESK_SL_NS4_8TiledMMAINS4_8MMA_AtomIJNS4_4SM904GMMA31MMA_64x256x32_F32E5M2E5M2_SS_TNILNSP_7ScaleInE1ELSR_1EEEEEENS4_6LayoutINS5_IJSB_SC_SC_EEENS5_IJSC_NSA_ILi0EEESW_EEEEENS5_IJNS4_10UnderscoreESZ_SZ_EEEEENS4_23SM90_TMA_LOAD_MULTICASTENS4_14ComposedLayoutINS4_7SwizzleILi2ELi4ELi3EEENS4_18smem_ptr_flag_bitsILi8EEENSU_INS5_IJNSA_ILi8EEESI_EEENS5_IJSI_SC_EEEEEEEvNS4_8identityES12_S1C_vS1D_EENS_8epilogue10collective6detail29Sm90TmaWarpSpecializedAdapterINS1G_15DefaultEpilogueISK_SL_SL_NS1F_6thread17LinearCombinationISK_Li1EffLNS1K_9ScaleType4KindE0ELNS_15FloatRoundStyleE2ESK_EENS1_15EpilogueDefaultEEEEEvvEEEEvNT_6ParamsE,(.L_x_345 - _ZN7cutlass13device_kernelINS_4gemm6kernel13GemmUniversalIN4cute5tupleIJiiiiEEENS1_10collective13CollectiveMmaINS1_37MainloopSm90TmaGmmaWarpSpecializedFP8ILi9ENS5_IJNS4_1CILi2EEESB_NSA_ILi1EEEEEENS1_35KernelTmaWarpSpecializedCooperativeEEENS5_IJNSA_ILi128EEENSA_ILi256EEENSA_ILi64EEEEEENS_12float_e5m2_tENS5_IJlSC_lEEESK_SL_NS4_8TiledMMAINS4_8MMA_AtomIJNS4_4SM904GMMA31MMA_64x256x32_F32E5M2E5M2_SS_TNILNSP_7ScaleInE1ELSR_1EEEEEENS4_6LayoutINS5_IJSB_SC_SC_EEENS5_IJSC_NSA_ILi0EEESW_EEEEENS5_IJNS4_10UnderscoreESZ_SZ_EEEEENS4_23SM90_TMA_LOAD_MULTICASTENS4_14ComposedLayoutINS4_7SwizzleILi2ELi4ELi3EEENS4_18smem_ptr_flag_bitsILi8EEENSU_INS5_IJNSA_ILi8EEESI_EEENS5_IJSI_SC_EEEEEEEvNS4_8identityES12_S1C_vS1D_EENS_8epilogue10collective6detail29Sm90TmaWarpSpecializedAdapterINS1G_15DefaultEpilogueISK_SL_SL_NS1F_6thread17LinearCombinationISK_Li1EffLNS1K_9ScaleType4KindE0ELNS_15FloatRoundStyleE2ESK_EENS1_15EpilogueDefaultEEEEEvvEEEEvNT_6ParamsE)
        .other          _ZN7cutlass13device_kernelINS_4gemm6kernel13GemmUniversalIN4cute5tupleIJiiiiEEENS1_10collective13CollectiveMmaINS1_37MainloopSm90TmaGmmaWarpSpecializedFP8ILi9ENS5_IJNS4_1CILi2EEESB_NSA_ILi1EEEEEENS1_35KernelTmaWarpSpecializedCooperativeEEENS5_IJNSA_ILi128EEENSA_ILi256EEENSA_ILi64EEEEEENS_12float_e5m2_tENS5_IJlSC_lEEESK_SL_NS4_8TiledMMAINS4_8MMA_AtomIJNS4_4SM904GMMA31MMA_64x256x32_F32E5M2E5M2_SS_TNILNSP_7ScaleInE1ELSR_1EEEEEENS4_6LayoutINS5_IJSB_SC_SC_EEENS5_IJSC_NSA_ILi0EEESW_EEEEENS5_IJNS4_10UnderscoreESZ_SZ_EEEEENS4_23SM90_TMA_LOAD_MULTICASTENS4_14ComposedLayoutINS4_7SwizzleILi2ELi4ELi3EEENS4_18smem_ptr_flag_bitsILi8EEENSU_INS5_IJNSA_ILi8EEESI_EEENS5_IJSI_SC_EEEEEEEvNS4_8identityES12_S1C_vS1D_EENS_8epilogue10collective6detail29Sm90TmaWarpSpecializedAdapterINS1G_15DefaultEpilogueISK_SL_SL_NS1F_6thread17LinearCombinationISK_Li1EffLNS1K_9ScaleType4KindE0ELNS_15FloatRoundStyleE2ESK_EENS1_15EpilogueDefaultEEEEEvvEEEEvNT_6ParamsE,@"STO_CUDA_ENTRY STV_DEFAULT"
_ZN7cutlass13device_kernelINS_4gemm6kernel13GemmUniversalIN4cute5tupleIJiiiiEEENS1_10collective13CollectiveMmaINS1_37MainloopSm90TmaGmmaWarpSpecializedFP8ILi9ENS5_IJNS4_1CILi2EEESB_NSA_ILi1EEEEEENS1_35KernelTmaWarpSpecializedCooperativeEEENS5_IJNSA_ILi128EEENSA_ILi256EEENSA_ILi64EEEEEENS_12float_e5m2_tENS5_IJlSC_lEEESK_SL_NS4_8TiledMMAINS4_8MMA_AtomIJNS4_4SM904GMMA31MMA_64x256x32_F32E5M2E5M2_SS_TNILNSP_7ScaleInE1ELSR_1EEEEEENS4_6LayoutINS5_IJSB_SC_SC_EEENS5_IJSC_NSA_ILi0EEESW_EEEEENS5_IJNS4_10UnderscoreESZ_SZ_EEEEENS4_23SM90_TMA_LOAD_MULTICASTENS4_14ComposedLayoutINS4_7SwizzleILi2ELi4ELi3EEENS4_18smem_ptr_flag_bitsILi8EEENSU_INS5_IJNSA_ILi8EEESI_EEENS5_IJSI_SC_EEEEEEEvNS4_8identityES12_S1C_vS1D_EENS_8epilogue10collective6detail29Sm90TmaWarpSpecializedAdapterINS1G_15DefaultEpilogueISK_SL_SL_NS1F_6thread17LinearCombinationISK_Li1EffLNS1K_9ScaleType4KindE0ELNS_15FloatRoundStyleE2ESK_EENS1_15EpilogueDefaultEEEEEvvEEEEvNT_6ParamsE:
[----:B------:R-:W0:Y:S02]  /*0000*/  LDC R1, c[0x0][0x28] ;  /* 0x00000a00ff017b82 */ /* 0x000e240000000800 */
[----:B0-----:R-:W-:Y:S01]  /*0010*/  VIADD R1, R1, 0xfffffef8 ;  /* 0xfffffef801017836 */ /* 0x001fe20000000000 */
[----:B------:R-:W0:Y:S01]  /*0020*/  S2R R4, SR_TID.X ;  /* 0x0000000000047919 */ /* 0x000e220000002100 */
[----:B------:R-:W-:Y:S01]  /*0030*/  ELECT P0, URZ, PT ;  /* 0x00000000003f782f */ /* 0x000fe20003800000 */
[----:B------:R-:W-:Y:S01]  /*0040*/  BSSY B0, `(.L_x_0) ;  /* 0x0000015000007945 */ /* 0x000fe20003800000 */
[--C-:B0-----:R-:W-:Y:S02]  /*0050*/  SHF.R.U32.HI R0, RZ, 0x5, R4.reuse ;  /* 0x00000005ff007819 */ /* 0x101fe40000011604 */
[----:B------:R-:W-:-:S03]  /*0060*/  SHF.R.U32.HI R2, RZ, 0x7, R4 ;  /* 0x00000007ff027819 */ /* 0x000fc60000011604 */
[----:B------:R-:W0:Y:S04]  /*0070*/  SHFL.IDX PT, R3, R0, RZ, 0x1f ;  /* 0x00001fff00037589 */ /* 0x000e2800000e0000 */
[----:B------:R-:W1:Y:S01]  /*0080*/  SHFL.IDX PT, R2, R2, RZ, 0x1f ;  /* 0x00001fff02027589 */ /* 0x000e6200000e0000 */
[----:B0-----:R-:W-:Y:S02]  /*0090*/  R2UR UR4, R3 ;  /* 0x00000000030472ca */ /* 0x001fe400000e0000 */
[----:B-1----:R-:W-:-:S11]  /*00a0*/  R2UR UR6, R2 ;  /* 0x00000000020672ca */ /* 0x002fd600000e0000 */
[----:B------:R-:W-:Y:S02]  /*00b0*/  USHF.R.S32.HI UR5, URZ, 0x1f, UR4 ;  /* 0x0000001f3f057899 */ /* 0x000fe40008011404 */
[----:B------:R-:W-:Y:S02]  /*00c0*/  ISETP.NE.OR P0, PT, RZ, UR4, !P0 ;  /* 0x00000004ff007c0c */ /* 0x000fe4000c705670 */
[----:B------:R-:W-:-:S04]  /*00d0*/  ULEA.HI UR5, UR5, UR4, URZ, 0x2 ;  /* 0x0000000405057291 */ /* 0x000fc8000f8f103f */
[----:B------:R-:W-:-:S04]  /*00e0*/  ULOP3.LUT UR5, UR5, 0xfffffffc, URZ, 0xc0, !UPT ;  /* 0xfffffffc05057892 */ /* 0x000fc8000f8ec03f */
[----:B------:R-:W-:-:S03]  /*00f0*/  UIADD3 UR8, UR4, -UR5, URZ ;  /* 0x8000000504087290 */ /* 0x000fc6000fffe03f */
[----:B------:R-:W-:Y:S09]  /*0100*/  @P0 BRA `(.L_x_1) ;  /* 0x0000000000200947 */ /* 0x000ff20003800000 */
[----:B------:R-:W-:Y:S02]  /*0110*/  ULDC.64 UR4, c[0x0][0x198] ;  /* 0x0000660000047ab9 */ /* 0x000fe40000000a00 */
[----:B------:R-:W-:Y:S02]  /*0120*/  UIADD3 UR10, UP0, UR4, 0xf0, URZ ;  /* 0x000000f0040a7890 */ /* 0x000fe4000ff1e03f */
[----:B------:R-:W-:Y:S02]  /*0130*/  UIADD3 UR4, UP1, UR4, 0x1f0, URZ ;  /* 0x000001f004047890 */ /* 0x000fe4000ff3e03f */
[----:B------:R-:W-:Y:S02]  /*0140*/  UIADD3.X UR11, URZ, UR5, URZ, UP0, !UPT ;  /* 0x000000053f0b7290 */ /* 0x000fe400087fe43f */
[----:B------:R-:W-:-:S07]  /*0150*/  UIADD3.X UR5, URZ, UR5, URZ, UP1, !UPT ;  /* 0x000000053f057290 */ /* 0x000fce0008ffe43f */
[----:B------:R0:W-:Y:S02]  /*0160*/  UTMACCTL.PF [UR10] ;  /* 0x000000000a0079b9 */ /* 0x0001e40008040000 */
[----:B------:R0:W-:Y:S02]  /*0170*/  UTMACCTL.PF [UR4] ;  /* 0x00000000040079b9 */ /* 0x0001e40008040000 */
[----:B0-----:R-:W-:Y:S01]  /*0180*/  NOP ;  /* 0x0000000000007918 */ /* 0x001fe20000000000 */
.L_x_1:
[----:B------:R-:W-:Y:S05]  /*0190*/  BSYNC B0 ;  /* 0x0000000000007941 */ /* 0x000fea0003800000 */
.L_x_0:
[----:B------:R-:W0:Y:S01]  /*01a0*/  SHFL.IDX PT, R3, R0, RZ, 0x1f ;  /* 0x00001fff00037589 */ /* 0x000e2200000e0000 */
[----:B------:R-:W-:Y:S01]  /*01b0*/  UISETP.NE.AND UP0, UPT, UR8, 0x3, UPT ;  /* 0x000000030800788c */ /* 0x000fe2000bf05270 */
[----:B------:R-:W-:Y:S01]  /*01c0*/  ISETP.NE.AND P1, PT, RZ, UR6, PT ;  /* 0x00000006ff007c0c */ /* 0x000fe2000bf25270 */
[----:B------:R-:W-:Y:S02]  /*01d0*/  UIADD3 UR10, UR6, -0x1, URZ ;  /* 0xffffffff060a7890 */ /* 0x000fe4000fffe03f */
[----:B------:R-:W-:Y:S02]  /*01e0*/  UISETP.EQ.OR UP0, UPT, UR8, URZ, !UP0 ;  /* 0x0000003f0800728c */ /* 0x000fe4000c702670 */
[----:B------:R-:W-:Y:S02]  /*01f0*/  UISETP.GE.U32.AND UP1, UPT, UR10, 0x2, UPT ;  /* 0x000000020a00788c */ /* 0x000fe4000bf26070 */
[----:B------:R-:W-:-:S04]  /*0200*/  UISETP.EQ.AND UP0, UPT, UR6, URZ, UP0 ;  /* 0x0000003f0600728c */ /* 0x000fc80008702270 */
[----:B------:R-:W-:-:S04]  /*0210*/  USEL UR13, URZ, 0x1, !UP0 ;  /* 0x000000013f0d7887 */ /* 0x000fc8000c000000 */
[----:B------:R-:W-:Y:S01]  /*0220*/  USEL UR13, UR13, 0x2, UP1 ;  /* 0x000000020d0d7887 */ /* 0x000fe20008800000 */
[----:B0-----:R-:W-:-:S13]  /*0230*/  ISETP.NE.AND P0, PT, R3, RZ, PT ;  /* 0x000000ff0300720c */ /* 0x001fda0003f05270 */
[----:B------:R-:W-:Y:S05]  /*0240*/  @P0 BRA `(.L_x_2) ;  /* 0x00000000008c0947 */ /* 0x000fea0003800000 */
[----:B------:R-:W-:Y:S01]  /*0250*/  ELECT P0, URZ, PT ;  /* 0x00000000003f782f */ /* 0x000fe20003800000 */
[----:B------:R-:W-:-:S12]  /*0260*/  BSSY B0, `(.L_x_2) ;  /* 0x0000021000007945 */ /* 0x000fd80003800000 */
[----:B------:R-:W-:Y:S05]  /*0270*/  @!P0 BRA `(.L_x_3) ;  /* 0x00000000007c8947 */ /* 0x000fea0003800000 */
[----:B------:R-:W0:Y:S01]  /*0280*/  S2UR UR9, SR_CgaCtaId ;  /* 0x00000000000979c3 */ /* 0x000e220000008800 */
[----:B------:R-:W-:Y:S01]  /*0290*/  UMOV UR4, 0x400 ;  /* 0x0000040000047882 */ /* 0x000fe20000000000 */
[----:B------:R-:W-:Y:S01]  /*02a0*/  UMOV UR5, 0x1 ;  /* 0x0000000100057882 */ /* 0x000fe20000000000 */
[----:B------:R-:W-:Y:S02]  /*02b0*/  UMOV UR6, 0x6 ;  /* 0x0000000600067882 */ /* 0x000fe40000000000 */
[----:B------:R-:W-:-:S04]  /*02c0*/  UIADD3 UR6, -UR6, 0x100000, URZ ;  /* 0x0010000006067890 */ /* 0x000fc8000fffe13f */
[----:B------:R-:W-:Y:S02]  /*02d0*/  USHF.L.U32 UR7, UR6, 0xb, URZ ;  /* 0x0000000b06077899 */ /* 0x000fe4000800063f */
[----:B------:R-:W-:Y:S02]  /*02e0*/  USHF.L.U32 UR6, UR6, 0x1, URZ ;  /* 0x0000000106067899 */ /* 0x000fe4000800063f */
[----:B0-----:R-:W-:Y:S02]  /*02f0*/  ULEA UR9, UR9, UR4, 0x18 ;  /* 0x0000000409097291 */ /* 0x001fe4000f8ec03f */
[----:B------:R-:W-:-:S04]  /*0300*/  UIADD3 UR4, -UR5, 0x100000, URZ ;  /* 0x0010000005047890 */ /* 0x000fc8000fffe13f */
[----:B------:R-:W-:Y:S02]  /*0310*/  USHF.L.U32 UR5, UR4, 0xb, URZ ;  /* 0x0000000b04057899 */ /* 0x000fe4000800063f */
[----:B------:R-:W-:Y:S01]  /*0320*/  USHF.L.U32 UR4, UR4, 0x1, URZ ;  /* 0x0000000104047899 */ /* 0x000fe2000800063f */
[----:B------:R-:W0:Y:S11]  /*0330*/  FENCE.VIEW.ASYNC.S ;  /* 0x00000000000073c6 */ /* 0x000e360000000000 */
[----:B0-----:R0:W1:Y:S01]  /*0340*/  SYNCS.EXCH.64 URZ, [UR9], UR4 ;  /* 0x00000004093f75b2 */ /* 0x0010620008000100 */
[----:B------:R0:W2:Y:S01]  /*0350*/  SYNCS.EXCH.64 URZ, [UR9+0x48], UR6 ;  /* 0x00004806093f75b2 */ /* 0x0000a20008000100 */
[----:B------:R0:W3:Y:S01]  /*0360*/  SYNCS.EXCH.64 URZ, [UR9+0x8], UR4 ;  /* 0x00000804093f75b2 */ /* 0x0000e20008000100 */
[----:B------:R0:W4:Y:S01]  /*0370*/  SYNCS.EXCH.64 URZ, [UR9+0x50], UR6 ;  /* 0x00005006093f75b2 */ /* 0x0001220008000100 */
[----:B------:R0:W0:Y:S01]  /*0380*/  SYNCS.EXCH.64 URZ, [UR9+0x10], UR4 ;  /* 0x00001004093f75b2 */ /* 0x0000220008000100 */
        /* <DEDUP_REMOVED lines=13> */
[----:B------:R-:W-:Y:S01]  /*0460*/  NOP ;  /* 0x0000000000007918 */ /* 0x000fe20000000000 */
.L_x_3:
[----:B0-----:R-:W-:Y:S05]  /*0470*/  BSYNC B0 ;  /* 0x0000000000007941 */ /* 0x001fea0003800000 */
.L_x_2:
[----:B------:R-:W-:Y:S01]  /*0480*/  SHF.R.S32.HI R2, RZ, 0x1f, R4 ;  /* 0x0000001fff027819 */ /* 0x000fe20000011404 */
[----:B------:R-:W0:Y:S01]  /*0490*/  SHFL.IDX PT, R0, R0, RZ, 0x1f ;  /* 0x00001fff00007589 */ /* 0x000e2200000e0000 */
[----:B------:R-:W5:Y:S01]  /*04a0*/  S2UR UR9, SR_CTAID.X ;  /* 0x00000000000979c3 */ /* 0x000f620000002500 */
[----:B------:R-:W-:Y:S02]  /*04b0*/  ELECT P0, URZ, PT ;  /* 0x00000000003f782f */ /* 0x000fe40003800000 */
[----:B------:R-:W-:Y:S01]  /*04c0*/  LEA.HI R2, R2, R4, RZ, 0x7 ;  /* 0x0000000402027211 */ /* 0x000fe200078f38ff */
[----:B------:R-:W-:Y:S01]  /*04d0*/  ULDC UR4, c[0x0][0x150] ;  /* 0x0000540000047ab9 */ /* 0x000fe20000000800 */
[----:B------:R-:W-:Y:S01]  /*04e0*/  SHF.R.S32.HI R6, RZ, 0x1f, R3 ;  /* 0x0000001fff067819 */ /* 0x000fe20000011403 */
[----:B------:R-:W-:Y:S01]  /*04f0*/  NOP ;  /* 0x0000000000007918 */ /* 0x000fe20000000000 */
[----:B------:R-:W-:Y:S01]  /*0500*/  LOP3.LUT R2, R2, 0xffffff80, RZ, 0xc0, !PT ;  /* 0xffffff8002027812 */ /* 0x000fe200078ec0ff */
[----:B------:R-:W-:Y:S01]  /*0510*/  NOP ;  /* 0x0000000000007918 */ /* 0x000fe20000000000 */
[----:B------:R-:W-:Y:S01]  /*0520*/  LEA.HI R6, R6, R3, RZ, 0x2 ;  /* 0x0000000306067211 */ /* 0x000fe200078f10ff */
[----:B------:R-:W1:Y:S02]  /*0530*/  LDC R8, c[0x0][0x144] ;  /* 0x00005100ff087b82 */ /* 0x000e640000000800 */
[----:B------:R-:W-:Y:S01]  /*0540*/  IMAD.IADD R4, R4, 0x1, -R2 ;  /* 0x0000000104047824 */ /* 0x000fe200078e0a02 */
[----:B------:R-:W-:Y:S01]  /*0550*/  LOP3.LUT R6, R6, 0x3ffffffc, RZ, 0xc0, !PT ;  /* 0x3ffffffc06067812 */ /* 0x000fe200078ec0ff */
[----:B------:R-:W2:Y:S03]  /*0560*/  S2R R2, SR_CTAID.Y ;  /* 0x0000000000027919 */ /* 0x000ea60000002600 */
[----:B------:R-:W-:Y:S01]  /*0570*/  SHF.R.S32.HI R5, RZ, 0x1f, R4 ;  /* 0x0000001fff057819 */ /* 0x000fe20000011404 */
[----:B------:R-:W-:Y:S01]  /*0580*/  IMAD.IADD R6, R3, 0x1, -R6 ;  /* 0x0000000103067824 */ /* 0x000fe200078e0a06 */
[----:B------:R-:W3:Y:S02]  /*0590*/  LDC R11, c[0x0][0x148] ;  /* 0x00005200ff0b7b82 */ /* 0x000ee40000000800 */
[----:B------:R-:W-:-:S02]  /*05a0*/  LEA.HI R5, R5, R4, RZ, 0x3 ;  /* 0x0000000405057211 */ /* 0x000fc400078f18ff */
[----:B0-----:R-:W-:Y:S02]  /*05b0*/  ISETP.NE.OR P0, PT, R0, RZ, !P0 ;  /* 0x000000ff0000720c */ /* 0x001fe40004705670 */
[--C-:B------:R-:W-:Y:S02]  /*05c0*/  SHF.R.S32.HI R0, RZ, 0x3, R5.reuse ;  /* 0x00000003ff007819 */ /* 0x100fe40000011405 */
[----:B------:R-:W-:Y:S02]  /*05d0*/  SHF.R.S32.HI R5, RZ, 0x1f, R5 ;  /* 0x0000001fff057819 */ /* 0x000fe40000011405 */
[----:B-----5:R-:W-:Y:S02]  /*05e0*/  I2FP.F32.U32 R7, UR9 ;  /* 0x0000000900077c45 */ /* 0x020fe40008201000 */
[----:B------:R-:W-:-:S03]  /*05f0*/  LEA.HI R5, R5, R0, RZ, 0x2 ;  /* 0x0000000005057211 */ /* 0x000fc600078f10ff */
[----:B------:R-:W-:Y:S01]  /*0600*/  FMUL R7, R7, UR4 ;  /* 0x0000000407077c20 */ /* 0x000fe20008400000 */
[----:B------:R-:W-:Y:S01]  /*0610*/  LOP3.LUT R5, R5, 0xfffffffc, RZ, 0xc0, !PT ;  /* 0xfffffffc05057812 */ /* 0x000fe200078ec0ff */
[----:B------:R-:W-:Y:S01]  /*0620*/  VOTEU.ALL UP0, P0 ;  /* 0x00000000003f7886 */ /* 0x000fe20000000000 */
[----:B------:R-:W-:Y:S01]  /*0630*/  ULDC UR4, c[0x0][0x154] ;  /* 0x0000550000047ab9 */ /* 0x000fe20000000800 */
[----:B------:R-:W-:Y:S02]  /*0640*/  VOTEU.ALL UP1, P0 ;  /* 0x00000000003f7886 */ /* 0x000fe40000020000 */
[----:B------:R-:W0:Y:S01]  /*0650*/  F2I.U32.TRUNC.NTZ R7, R7 ;  /* 0x0000000700077305 */ /* 0x000e22000020f000 */
[----:B------:R-:W-:Y:S01]  /*0660*/  IMAD.IADD R5, R0, 0x1, -R5 ;  /* 0x0000000100057824 */ /* 0x000fe200078e0a05 */
[----:B------:R-:W5:Y:S01]  /*0670*/  @!UP0 S2UR UR7, SR_CgaCtaId ;  /* 0x00000000000789c3 */ /* 0x000f620000008800 */
[----:B------:R-:W-:Y:S02]  /*0680*/  @!UP0 UMOV UR6, 0x400 ;  /* 0x0000040000068882 */ /* 0x000fe40000000000 */
[----:B------:R-:W-:Y:S01]  /*0690*/  IMAD R5, R6, 0x4, R5 ;  /* 0x0000000406057824 */ /* 0x000fe200078e0205 */
[----:B--2---:R-:W-:-:S04]  /*06a0*/  I2FP.F32.U32 R9, R2 ;  /* 0x0000000200097245 */ /* 0x004fc80000201000 */
[----:B------:R-:W-:Y:S01]  /*06b0*/  LEA.HI R0, R5, R5, RZ, 0x1 ;  /* 0x0000000505007211 */ /* 0x000fe200078f08ff */
[----:B------:R-:W-:Y:S01]  /*06c0*/  FMUL R9, R9, UR4 ;  /* 0x0000000409097c20 */ /* 0x000fe20008400000 */
[----:B------:R-:W-:Y:S02]  /*06d0*/  UMOV UR4, 0x20 ;  /* 0x0000002000047882 */ /* 0x000fe40000000000 */
[----:B------:R-:W-:Y:S01]  /*06e0*/  LOP3.LUT R6, R0, 0xfffffffe, RZ, 0xc0, !PT ;  /* 0xfffffffe00067812 */ /* 0x000fe200078ec0ff */
[----:B0-----:R-:W-:Y:S01]  /*06f0*/  IMAD.MOV R13, RZ, RZ, -R7 ;  /* 0x000000ffff0d7224 */ /* 0x001fe200078e0a07 */
[----:B------:R-:W-:-:S04]  /*0700*/  @!UP0 UIADD3 UR4, -UR4, 0x100000, URZ ;  /* 0x0010000004048890 */ /* 0x000fc8000fffe13f */
[----:B------:R-:W-:Y:S02]  /*0710*/  @!UP0 USHF.L.U32 UR5, UR4, 0xb, URZ ;  /* 0x0000000b04058899 */ /* 0x000fe4000800063f */
[----:B------:R-:W-:Y:S01]  /*0720*/  @!UP0 USHF.L.U32 UR4, UR4, 0x1, URZ ;  /* 0x0000000104048899 */ /* 0x000fe2000800063f */
[----:B------:R-:W0:Y:S01]  /*0730*/  F2I.U32.TRUNC.NTZ R9, R9 ;  /* 0x0000000900097305 */ /* 0x000e22000020f000 */
[----:B-1----:R-:W-:Y:S02]  /*0740*/  IMAD R0, R8, R13, UR9 ;  /* 0x0000000908007e24 */ /* 0x002fe4000f8e020d */
[C---:B------:R-:W-:Y:S02]  /*0750*/  IMAD.IADD R7, R5.reuse, 0x1, -R6 ;  /* 0x0000000105077824 */ /* 0x040fe400078e0a06 */
[----:B------:R-:W-:-:S03]  /*0760*/  IMAD.SHL.U32 R6, R5, 0x4, RZ ;  /* 0x0000000405067824 */ /* 0x000fc600078e00ff */
[----:B------:R-:W-:Y:S01]  /*0770*/  ISETP.NE.AND P2, PT, R7, R0, PT ;  /* 0x000000000700720c */ /* 0x000fe20003f45270 */
[----:B-----5:R-:W-:Y:S01]  /*0780*/  @!UP0 ULEA UR6, UR7, UR6, 0x18 ;  /* 0x0000000607068291 */ /* 0x020fe2000f8ec03f */
[----:B------:R-:W-:Y:S01]  /*0790*/  LOP3.LUT R10, R5, 0xc, R6, 0x78, !PT ;  /* 0x0000000c050a7812 */ /* 0x000fe200078e7806 */
[----:B------:R-:W1:Y:S01]  /*07a0*/  LDC R7, c[0x0][0x140] ;  /* 0x00005000ff077b82 */ /* 0x000e620000000800 */
[----:B------:R-:W-:Y:S01]  /*07b0*/  VOTEU.ALL UP0, P0 ;  /* 0x00000000003f7886 */ /* 0x000fe20000000000 */
[----:B------:R-:W-:Y:S01]  /*07c0*/  LOP3.LUT P0, RZ, R4, 0x7, RZ, 0xc0, !PT ;  /* 0x0000000704ff7812 */ /* 0x000fe2000780c0ff */
[----:B0-----:R-:W-:Y:S01]  /*07d0*/  IMAD.MOV R12, RZ, RZ, -R9 ;  /* 0x000000ffff0c7224 */ /* 0x001fe200078e0a09 */
[----:B------:R0:W-:Y:S01]  /*07e0*/  STL [R1+0x7c], R10 ;  /* 0x00007c0a01007387 */ /* 0x0001e20000100800 */
[----:B------:R-:W-:Y:S01]  /*07f0*/  IMAD.MOV.U32 R4, RZ, RZ, 0x1 ;  /* 0x00000001ff047424 */ /* 0x000fe200078e00ff */
[----:B------:R-:W-:Y:S01]  /*0800*/  ISETP.LT.U32.AND P0, PT, R10, 0x4, !P0 ;  /* 0x000000040a00780c */ /* 0x000fe20004701070 */
[----:B---3--:R-:W-:-:S03]  /*0810*/  IMAD R6, R11, R12, R2 ;  /* 0x0000000c0b067224 */ /* 0x008fc600078e0202 */
[----:B------:R-:W-:Y:S01]  /*0820*/  @P2 LEA.HI R5, R10, R10, RZ, 0x1 ;  /* 0x0000000a0a052211 */ /* 0x000fe200078f08ff */
[----:B------:R-:W2:Y:S02]  /*0830*/  FENCE.VIEW.ASYNC.S ;  /* 0x00000000000073c6 */ /* 0x000ea40000000000 */
[----:B--2---:R0:W2:Y:S01]  /*0840*/  @!UP0 SYNCS.EXCH.64 URZ, [UR6+0xa0], UR4 ;  /* 0x0000a004063f85b2 */ /* 0x0040a20008000100 */
[----:B------:R-:W-:-:S04]  /*0850*/  @P2 SHF.R.S32.HI R5, RZ, 0x1, R5 ;  /* 0x00000001ff052819 */ /* 0x000fc80000011405 */
[----:B------:R-:W-:Y:S02]  /*0860*/  @P2 ISETP.NE.AND P3, PT, R5, R6, PT ;  /* 0x000000060500220c */ /* 0x000fe40003f65270 */
[----:B------:R-:W-:Y:S02]  /*0870*/  SEL R5, RZ, 0x1, !P0 ;  /* 0x00000001ff057807 */ /* 0x000fe40004000000 */
[----:B------:R-:W-:Y:S02]  /*0880*/  @P2 SEL R4, RZ, 0x1, P3 ;  /* 0x00000001ff042807 */ /* 0x000fe40001800000 */
[----:B-1----:R-:W-:Y:S02]  /*0890*/  ISETP.EQ.U32.AND P4, PT, R7, 0x1, PT ;  /* 0x000000010700780c */ /* 0x002fe40003f82070 */
[----:B------:R-:W-:Y:S01]  /*08a0*/  LOP3.LUT R4, R4, R5, RZ, 0xc0, !PT ;  /* 0x0000000504047212 */ /* 0x000fe200078ec0ff */
[----:B------:R0:W1:Y:S01]  /*08b0*/  @!UP1 SYNCS.EXCH.64 URZ, [UR6+0xa8], UR4 ;  /* 0x0000a804063f95b2 */ /* 0x0000620008000100 */
[----:B------:R-:W-:-:S03]  /*08c0*/  NOP ;  /* 0x0000000000007918 */ /* 0x000fc60000000000 */
[----:B------:R0:W-:Y:S06]  /*08d0*/  STL [R1+0x78], R4 ;  /* 0x0000780401007387 */ /* 0x0001ec0000100800 */
[----:B--2---:R-:W-:Y:S05]  /*08e0*/  @!P4 BRA `(.L_x_4) ;  /* 0x000000000008c947 */ /* 0x004fea0003800000 */
[----:B-1--4-:R-:W-:Y:S01]  /*08f0*/  UCGABAR_ARV ;  /* 0x00000000000079c7 */ /* 0x012fe20008000000 */
[----:B------:R-:W-:Y:S05]  /*0900*/  BRA `(.L_x_5) ;  /* 0x0000000000047947 */ /* 0x000fea0003800000 */
.L_x_4:
[----:B-1--4-:R-:W-:Y:S01]  /*0910*/  NOP ;  /* 0x0000000000007918 */ /* 0x012fe20000000000 */
.L_x_5:
[----:B------:R-:W1:Y:S01]  /*0920*/  LDC R3, c[0x0][0x65c] ;  /* 0x00019700ff037b82 */ /* 0x000e620000000800 */
[----:B0-----:R-:W-:Y:S02]  /*0930*/  IMAD.U32 R4, RZ, RZ, UR9 ;  /* 0x00000009ff047e24 */ /* 0x001fe4000f8e00ff */
[----:B------:R-:W-:Y:S01]  /*0940*/  IMAD.MOV.U32 R5, RZ, RZ, RZ ;  /* 0x000000ffff057224 */ /* 0x000fe200078e00ff */
[----:B-1----:R-:W-:-:S13]  /*0950*/  ISETP.NE.AND P2, PT, R3, 0x1, PT ;  /* 0x000000010300780c */ /* 0x002fda0003f45270 */
[----:B------:R-:W0:Y:S01]  /*0960*/  @P2 LDC R7, c[0x0][0x10] ;  /* 0x00000400ff072b82 */ /* 0x000e220000000800 */
[----:B------:R-:W-:Y:S02]  /*0970*/  @P2 IMAD.MOV.U32 R3, RZ, RZ, RZ ;  /* 0x000000ffff032224 */ /* 0x000fe400078e00ff */
[----:B------:R-:W-:-:S05]  /*0980*/  @P2 IMAD.MOV.U32 R13, RZ, RZ, RZ ;  /* 0x000000ffff0d2224 */ /* 0x000fca00078e00ff */
[----:B------:R-:W1:Y:S01]  /*0990*/  @!P2 LDC R9, c[0x0][0xc] ;  /* 0x00000300ff09ab82 */ /* 0x000e620000000800 */
[----:B0-----:R-:W-:-:S04]  /*09a0*/  @P2 IMAD.WIDE.U32 R6, R7, UR9, R2 ;  /* 0x0000000907062c25 */ /* 0x001fc8000f8e0002 */
[----:B------:R-:W-:Y:S02]  /*09b0*/  @P2 IMAD.MOV.U32 R19, RZ, RZ, R6 ;  /* 0x000000ffff132224 */ /* 0x000fe400078e0006 */
[----:B------:R-:W-:Y:S02]  /*09c0*/  @P2 IMAD.IADD R23, R7, 0x1, R13 ;  /* 0x0000000107172824 */ /* 0x000fe400078e020d */
[----:B-1----:R-:W-:-:S04]  /*09d0*/  @!P2 IMAD.WIDE.U32 R4, R2, R9, R4 ;  /* 0x000000090204a225 */ /* 0x002fc800078e0004 */
[----:B------:R-:W-:Y:S02]  /*09e0*/  @!P2 IMAD.MOV.U32 R19, RZ, RZ, R4 ;  /* 0x000000ffff13a224 */ /* 0x000fe400078e0004 */
[----:B------:R-:W-:-:S03]  /*09f0*/  @!P2 IMAD.MOV.U32 R23, RZ, RZ, R5 ;  /* 0x000000ffff17a224 */ /* 0x000fc600078e0005 */
[----:B------:R0:W-:Y:S04]  /*0a00*/  STL [R1+0x84], R19 ;  /* 0x0000841301007387 */ /* 0x0001e80000100800 */
[----:B------:R0:W-:Y:S01]  /*0a10*/  STL [R1+0x80], R23 ;  /* 0x0000801701007387 */ /* 0x0001e20000100800 */
[----:B------:R-:W-:Y:S05]  /*0a20*/  @!P4 BRA `(.L_x_6) ;  /* 0x00000000000cc947 */ /* 0x000fea0003800000 */
[----:B------:R-:W-:Y:S01]  /*0a30*/  UCGABAR_WAIT ;  /* 0x0000000000007dc7 */ /* 0x000fe20008000000 */
[----:B------:R-:W-:Y:S01]  /*0a40*/  CCTL.IVALL ;  /* 0x00000000ff00798f */ /* 0x000fe20002000000 */
[----:B------:R-:W-:Y:S05]  /*0a50*/  BRA `(.L_x_7) ;  /* 0x0000000000047947 */ /* 0x000fea0003800000 */
.L_x_6:
[----:B------:R-:W-:Y:S06]  /*0a60*/  BAR.SYNC.DEFER_BLOCKING 0x0 ;  /* 0x0000000000007b1d */ /* 0x000fec0000010000 */
.L_x_7:
[----:B------:R-:W-:Y:S05]  /*0a70*/  @!P1 BRA `(.L_x_8) ;  /* 0x000000e000a49947 */ /* 0x000fea0003800000 */
[----:B------:R-:W-:-:S06]  /*0a80*/  UISETP.GT.U32.AND UP0, UPT, UR10, 0x1, UPT ;  /* 0x000000010a00788c */ /* 0x000fcc000bf04070 */
[----:B------:R-:W-:-:S13]  /*0a90*/  PLOP3.LUT P0, PT, PT, PT, UP0, 0x80, 0x0 ;  /* 0x000000000000781c */ /* 0x000fda0003f0f008 */
[----:B------:R-:W-:Y:S05]  /*0aa0*/  @P0 EXIT ;  /* 0x000000000000094d */ /* 0x000fea0003800000 */
[----:B------:R-:W-:Y:S01]  /*0ab0*/  IMAD.MOV.U32 R6, RZ, RZ, -0x1 ;  /* 0xffffffffff067424 */ /* 0x000fe200078e00ff */
[----:B------:R-:W-:Y:S01]  /*0ac0*/  ULDC.64 UR4, c[0x0][0x650] ;  /* 0x0001940000047ab9 */ /* 0x000fe20000000a00 */
[----:B------:R-:W-:Y:S01]  /*0ad0*/  IMAD.MOV.U32 R5, RZ, RZ, -0x1 ;  /* 0xffffffffff057424 */ /* 0x000fe200078e00ff */
[----:B------:R-:W-:Y:S01]  /*0ae0*/  ISETP.GE.U32.AND P0, PT, R19, UR4, PT ;  /* 0x0000000413007c0c */ /* 0x000fe2000bf06070 */
[----:B------:R-:W-:Y:S01]  /*0af0*/  UMOV UR22, 0xffffffff ;  /* 0xffffffff00167882 */ /* 0x000fe20000000000 */
[----:B------:R1:W-:Y:S01]  /*0b00*/  STL [R1+0x8c], R6 ;  /* 0x00008c0601007387 */ /* 0x0003e20000100800 */
[----:B------:R-:W-:Y:S02]  /*0b10*/  PRMT R4, RZ, 0x7610, R4 ;  /* 0x00007610ff047816 */ /* 0x000fe40000000004 */
[----:B------:R-:W-:Y:S01]  /*0b20*/  ISETP.GE.U32.AND.EX P0, PT, R23, UR5, PT, P0 ;  /* 0x0000000517007c0c */ /* 0x000fe2000bf06100 */
[----:B------:R1:W-:-:S12]  /*0b30*/  STL [R1+0x88], R5 ;  /* 0x0000880501007387 */ /* 0x0003d80000100800 */
[----:B-1----:R-:W-:Y:S05]  /*0b40*/  @P0 BRA `(.L_x_9) ;  /* 0x0000000400380947 */ /* 0x002fea0003800000 */
[----:B------:R-:W1:Y:S01]  /*0b50*/  LDC.64 R14, c[0x0][0x628] ;  /* 0x00018a00ff0e7b82 */ /* 0x000e620000000a00 */
[----:B------:R-:W-:Y:S02]  /*0b60*/  IMAD.MOV.U32 R4, RZ, RZ, R19 ;  /* 0x000000ffff047224 */ /* 0x000fe400078e0013 */
[----:B------:R-:W-:-:S05]  /*0b70*/  IMAD.MOV.U32 R5, RZ, RZ, R23 ;  /* 0x000000ffff057224 */ /* 0x000fca00078e0017 */
[----:B------:R-:W2:Y:S08]  /*0b80*/  LDC R10, c[0x0][0x630] ;  /* 0x00018c00ff0a7b82 */ /* 0x000eb00000000800 */
[----:B------:R-:W3:Y:S01]  /*0b90*/  LDC.64 R16, c[0x0][0x620] ;  /* 0x00018800ff107b82 */ /* 0x000ee20000000a00 */
[----:B-1----:R-:W-:-:S04]  /*0ba0*/  ISETP.NE.U32.AND P0, PT, R14, RZ, PT ;  /* 0x000000ff0e00720c */ /* 0x002fc80003f05070 */
[----:B------:R-:W-:-:S13]  /*0bb0*/  ISETP.NE.AND.EX P0, PT, R15, RZ, PT, P0 ;  /* 0x000000ff0f00720c */ /* 0x000fda0003f05300 */
[----:B--23--:R-:W-:Y:S05]  /*0bc0*/  @!P0 BRA `(.L_x_10) ;  /* 0x0000000000288947 */ /* 0x00cfea0003800000 */
[----:B------:R-:W1:Y:S02]  /*0bd0*/  LDC R9, c[0x0][0x634] ;  /* 0x00018d00ff097b82 */ /* 0x000e640000000800 */
[----:B-1----:R-:W-:-:S05]  /*0be0*/  IADD3 R9, P0, R19, R9, RZ ;  /* 0x0000000913097210 */ /* 0x002fca0007f1e0ff */
[----:B------:R-:W-:-:S04]  /*0bf0*/  IMAD.X R13, RZ, RZ, R23, P0 ;  /* 0x000000ffff0d7224 */ /* 0x000fc800000e0617 */
[----:B------:R-:W-:-:S04]  /*0c00*/  IMAD.WIDE.U32 R4, R13, R14, RZ ;  /* 0x0000000e0d047225 */ /* 0x000fc800078e00ff */
[----:B------:R-:W-:-:S04]  /*0c10*/  IMAD.WIDE.U32 R6, P0, R9, R15, R4 ;  /* 0x0000000f09067225 */ /* 0x000fc80007800004 */
[----:B------:R-:W-:-:S04]  /*0c20*/  IMAD.WIDE.U32 R4, R9, R14, RZ ;  /* 0x0000000e09047225 */ /* 0x000fc800078e00ff */
[----:B------:R-:W-:Y:S01]  /*0c30*/  IMAD.X R9, RZ, RZ, RZ, P0 ;  /* 0x000000ffff097224 */ /* 0x000fe200000e06ff */
[----:B------:R-:W-:Y:S01]  /*0c40*/  IADD3 RZ, P0, R5, R6, RZ ;  /* 0x0000000605ff7210 */ /* 0x000fe20007f1e0ff */
[----:B------:R-:W-:-:S04]  /*0c50*/  IMAD.MOV.U32 R8, RZ, RZ, R7 ;  /* 0x000000ffff087224 */ /* 0x000fc800078e0007 */
[----:B------:R-:W-:-:S08]  /*0c60*/  IMAD.WIDE.U32.X R4, R13, R15, R8, P0 ;  /* 0x0000000f0d047225 */ /* 0x000fd000000e0408 */
.L_x_10:
[----:B------:R-:W1:Y:S01]  /*0c70*/  LDC.64 R20, c[0x0][0x640] ;  /* 0x00019000ff147b82 */ /* 0x000e620000000a00 */
[-C--:B------:R-:W-:Y:S01]  /*0c80*/  SHF.R.U64 R22, R4, R10.reuse, R5 ;  /* 0x0000000a04167219 */ /* 0x080fe20000001205 */
[----:B------:R-:W-:Y:S01]  /*0c90*/  IMAD.MOV.U32 R4, RZ, RZ, R19 ;  /* 0x000000ffff047224 */ /* 0x000fe200078e0013 */
[----:B------:R-:W-:Y:S01]  /*0ca0*/  SHF.R.U32.HI R3, RZ, R10, R5 ;  /* 0x0000000aff037219 */ /* 0x000fe20000011605 */
[----:B------:R-:W-:Y:S01]  /*0cb0*/  IMAD.MOV.U32 R5, RZ, RZ, R23 ;  /* 0x000000ffff057224 */ /* 0x000fe200078e0017 */
[----:B------:R-:W-:Y:S01]  /*0cc0*/  IADD3 R7, P0, RZ, -R22, RZ ;  /* 0x80000016ff077210 */ /* 0x000fe20007f1e0ff */
[----:B0-----:R-:W-:Y:S02]  /*0cd0*/  IMAD R23, R11, R12, R2 ;  /* 0x0000000c0b177224 */ /* 0x001fe400078e0202 */
[----:B------:R-:W0:Y:S01]  /*0ce0*/  LDC R8, c[0x0][0x618] ;  /* 0x00018600ff087b82 */ /* 0x000e220000000800 */
[----:B------:R-:W-:Y:S02]  /*0cf0*/  IMAD.MOV.U32 R11, RZ, RZ, 0x1 ;  /* 0x00000001ff0b7424 */ /* 0x000fe400078e00ff */
[----:B------:R-:W-:-:S02]  /*0d00*/  IMAD.X R3, RZ, RZ, ~R3, P0 ;  /* 0x000000ffff037224 */ /* 0x000fc400000e0e03 */
[----:B------:R-:W-:-:S03]  /*0d10*/  IMAD.WIDE.U32 R4, R7, R16, R4 ;  /* 0x0000001007047225 */ /* 0x000fc600078e0004 */
[----:B------:R-:W2:Y:S01]  /*0d20*/  LDC R14, c[0x0][0x608] ;  /* 0x00018200ff0e7b82 */ /* 0x000ea20000000800 */
[----:B------:R-:W-:-:S04]  /*0d30*/  IMAD R6, R3, R16, RZ ;  /* 0x0000001003067224 */ /* 0x000fc800078e02ff */
[----:B------:R-:W-:-:S03]  /*0d40*/  IMAD R3, R7, R17, R6 ;  /* 0x0000001107037224 */ /* 0x000fc600078e0206 */
[----:B------:R-:W3:Y:S01]  /*0d50*/  LDC R18, c[0x0][0x658] ;  /* 0x00019600ff127b82 */ /* 0x000ee20000000800 */
[----:B------:R-:W-:Y:S01]  /*0d60*/  IMAD.IADD R3, R5, 0x1, R3 ;  /* 0x0000000105037824 */ /* 0x000fe200078e0203 */
[----:B-1----:R-:W-:Y:S01]  /*0d70*/  ISETP.NE.U32.AND P0, PT, R20, RZ, PT ;  /* 0x000000ff1400720c */ /* 0x002fe20003f05070 */
[----:B------:R-:W-:-:S03]  /*0d80*/  IMAD.MOV.U32 R5, RZ, RZ, -0x1 ;  /* 0xffffffffff057424 */ /* 0x000fc600078e00ff */
[----:B------:R-:W-:Y:S02]  /*0d90*/  ISETP.NE.AND.EX P0, PT, R21, RZ, PT, P0 ;  /* 0x000000ff1500720c */ /* 0x000fe40003f05300 */
[----:B------:R-:W1:Y:S01]  /*0da0*/  LDC R13, c[0x0][0x600] ;  /* 0x00018000ff0d7b82 */ /* 0x000e620000000800 */
[-CC-:B0-----:R-:W-:Y:S02]  /*0db0*/  SHF.R.U64 R10, R4, R8.reuse, R3.reuse ;  /* 0x00000008040a7219 */ /* 0x181fe40000001203 */
[----:B------:R-:W-:-:S05]  /*0dc0*/  SHF.R.U32.HI R3, RZ, R8, R3 ;  /* 0x00000008ff037219 */ /* 0x000fca0000011603 */
[----:B------:R-:W0:Y:S01]  /*0dd0*/  LDC R15, c[0x0][0x648] ;  /* 0x00019200ff0f7b82 */ /* 0x000e220000000800 */
[-CC-:B--2---:R-:W-:Y:S02]  /*0de0*/  SHF.R.U64 R19, R10, R14.reuse, R3.reuse ;  /* 0x0000000e0a137219 */ /* 0x184fe40000001203 */
[----:B------:R-:W-:-:S05]  /*0df0*/  SHF.R.U32.HI R3, RZ, R14, R3 ;  /* 0x0000000eff037219 */ /* 0x000fca0000011603 */
[----:B------:R-:W2:Y:S01]  /*0e00*/  LDC R17, c[0x0][0x638] ;  /* 0x00018e00ff117b82 */ /* 0x000ea20000000800 */
[-C--:B---3--:R-:W-:Y:S02]  /*0e10*/  SHF.L.U32 R2, R5, R18.reuse, RZ ;  /* 0x0000001205027219 */ /* 0x088fe400000006ff */
[--C-:B------:R-:W-:Y:S02]  /*0e20*/  SHF.R.U64 R12, R19, R18, R3.reuse ;  /* 0x00000012130c7219 */ /* 0x100fe40000001203 */
[----:B------:R-:W-:Y:S02]  /*0e30*/  LOP3.LUT R8, RZ, R2, RZ, 0x33, !PT ;  /* 0x00000002ff087212 */ /* 0x000fe400078e33ff */
[----:B------:R-:W-:Y:S01]  /*0e40*/  SHF.R.U32.HI R3, RZ, R18, R3 ;  /* 0x00000012ff037219 */ /* 0x000fe20000011603 */
[----:B------:R-:W3:Y:S01]  /*0e50*/  LDC R16, c[0x0][0x610] ;  /* 0x00018400ff107b82 */ /* 0x000ee20000000800 */
[----:B------:R-:W-:Y:S01]  /*0e60*/  IMAD.MOV.U32 R2, RZ, RZ, R12 ;  /* 0x000000ffff027224 */ /* 0x000fe200078e000c */
[----:B------:R-:W-:Y:S06]  /*0e70*/  @!P0 BRA `(.L_x_11) ;  /* 0x0000000000288947 */ /* 0x000fec0003800000 */
[----:B------:R-:W4:Y:S02]  /*0e80*/  LDC R7, c[0x0][0x64c] ;  /* 0x00019300ff077b82 */ /* 0x000f240000000800 */
[----:B----4-:R-:W-:-:S05]  /*0e90*/  IADD3 R7, P0, R12, R7, RZ ;  /* 0x000000070c077210 */ /* 0x010fca0007f1e0ff */
        /* <DEDUP_REMOVED lines=8> */
.L_x_11:
[----:B0-----:R-:W-:Y:S01]  /*0f20*/  SHF.R.U64 R4, R2, R15, R3 ;  /* 0x0000000f02047219 */ /* 0x001fe20000001203 */
[----:B-1----:R-:W-:Y:S01]  /*0f30*/  VIADD R5, R13, 0xffffffff ;  /* 0xffffffff0d057836 */ /* 0x002fe20000000000 */
[----:B------:R-:W-:Y:S02]  /*0f40*/  SHF.L.U32 R2, R11, R18, RZ ;  /* 0x000000120b027219 */ /* 0x000fe400000006ff */
[----:B------:R-:W-:Y:S01]  /*0f50*/  LOP3.LUT R3, R19, R8, RZ, 0xc0, !PT ;  /* 0x0000000813037212 */ /* 0x000fe200078ec0ff */
[----:B------:R-:W-:Y:S01]  /*0f60*/  IMAD.MOV R6, RZ, RZ, -R4 ;  /* 0x000000ffff067224 */ /* 0x000fe200078e0a04 */
[----:B------:R-:W-:Y:S02]  /*0f70*/  SEL R0, R0, R23, !P2 ;  /* 0x0000001700007207 */ /* 0x000fe40005000000 */
[----:B------:R-:W-:Y:S01]  /*0f80*/  LOP3.LUT R5, R10, R5, RZ, 0xc0, !PT ;  /* 0x000000050a057212 */ /* 0x000fe200078ec0ff */
[----:B------:R-:W-:Y:S01]  /*0f90*/  IMAD R3, R2, R4, R3 ;  /* 0x0000000402037224 */ /* 0x000fe200078e0203 */
[----:B------:R-:W-:Y:S01]  /*0fa0*/  R2UR UR22, R22 ;  /* 0x00000000161672ca */ /* 0x000fe200000e0000 */
[----:B--2---:R-:W-:-:S02]  /*0fb0*/  IMAD R2, R6, R17, R12 ;  /* 0x0000001106027224 */ /* 0x004fc400078e020c */
[----:B---3--:R-:W-:Y:S02]  /*0fc0*/  IMAD R0, R3, R16, R0 ;  /* 0x0000001003007224 */ /* 0x008fe400078e0200 */
[----:B------:R-:W-:Y:S02]  /*0fd0*/  IMAD R3, R2, R13, R5 ;  /* 0x0000000d02037224 */ /* 0x000fe400078e0205 */
[----:B------:R-:W-:-:S03]  /*0fe0*/  IMAD.MOV.U32 R4, RZ, RZ, 0x1 ;  /* 0x00000001ff047424 */ /* 0x000fc600078e00ff */
[----:B------:R-:W-:Y:S02]  /*0ff0*/  SEL R2, R3, R0, !P2 ;  /* 0x0000000003027207 */ /* 0x000fe40005000000 */
[----:B------:R-:W-:-:S03]  /*1000*/  SEL R0, R0, R3, !P2 ;  /* 0x0000000300007207 */ /* 0x000fc60005000000 */
[----:B------:R1:W-:Y:S04]  /*1010*/  STL [R1+0x88], R2 ;  /* 0x0000880201007387 */ /* 0x0003e80000100800 */
[----:B------:R1:W-:Y:S02]  /*1020*/  STL [R1+0x8c], R0 ;  /* 0x00008c0001007387 */ /* 0x0003e40000100800 */
.L_x_9:
[----:B------:R-:W-:-:S08]  /*1030*/  NOP ;  /* 0x0000000000007918 */ /* 0x000fd00000000000 */
[----:B------:R-:W2:Y:S02]  /*1040*/  USETMAXREG.TRY_ALLOC.CTAPOOL UP0, 0xe8 ;  /* 0x000000e8000079c8 */ /* 0x000ea40008000600 */
[----:B--2---:R-:W-:-:S13]  /*1050*/  PLOP3.LUT P0, PT, PT, PT, UP0, 0x80, 0x0 ;  /* 0x000000000000781c */ /* 0x004fda0003f0f008 */
[----:B------:R-:W-:Y:S05]  /*1060*/  @!P0 BRA `(.L_x_9) ;  /* 0xfffffffc00f08947 */ /* 0x000fea000383ffff */
[----:B------:R-:W-:Y:S01]  /*1070*/  ULDC.64 UR4, c[0x0][0x598] ;  /* 0x0001660000047ab9 */ /* 0x000fe20000000a00 */
[----:B------:R-:W-:Y:S01]  /*1080*/  ULDC.64 UR16, c[0x0][0x208] ;  /* 0x0000820000107ab9 */ /* 0x000fe20000000a00 */
[----:B------:R-:W-:-:S04]  /*1090*/  ISETP.NE.U32.AND P0, PT, RZ, UR4, PT ;  /* 0x00000004ff007c0c */ /* 0x000fc8000bf05070 */
[----:B------:R-:W-:-:S13]  /*10a0*/  ISETP.NE.AND.EX P0, PT, RZ, UR5, PT, P0 ;  /* 0x00000005ff007c0c */ /* 0x000fda000bf05300 */
[----:B------:R-:W-:Y:S05]  /*10b0*/  @!P0 BRA `(.L_x_12) ;  /* 0x0000000000208947 */ /* 0x000fea0003800000 */
[----:B-1----:R-:W1:Y:S02]  /*10c0*/  LDC.64 R2, c[0x0][0x598] ;  /* 0x00016600ff027b82 */ /* 0x002e640000000a00 */
[----:B-1----:R-:W2:Y:S02]  /*10d0*/  LDG.E.64 R2, desc[UR16][R2.64] ;  /* 0x0000001002027981 */ /* 0x002ea4000c1e1b00 */
[----:B--2---:R-:W-:-:S04]  /*10e0*/  ISETP.NE.U32.AND P0, PT, R2, RZ, PT ;  /* 0x000000ff0200720c */ /* 0x004fc80003f05070 */
[----:B------:R-:W-:-:S13]  /*10f0*/  ISETP.NE.AND.EX P0, PT, R3, RZ, PT, P0 ;  /* 0x000000ff0300720c */ /* 0x000fda0003f05300 */
[----:B------:R-:W-:Y:S05]  /*1100*/  @!P0 BRA `(.L_x_12) ;  /* 0x00000000000c8947 */ /* 0x000fea0003800000 */
[----:B------:R-:W2:Y:S02]  /*1110*/  LD.E R2, desc[UR16][R2.64] ;  /* 0x0000001002027980 */ /* 0x000ea4000c101900 */
[----:B--2---:R-:W-:Y:S01]  /*1120*/  R2UR UR20, R2 ;  /* 0x00000000021472ca */ /* 0x004fe200000e0000 */
[----:B------:R-:W-:-:S14]  /*1130*/  BRA `(.L_x_13) ;  /* 0x0000000000247947 */ /* 0x000fdc0003800000 */
.L_x_12:
[----:B------:R-:W-:Y:S02]  /*1140*/  ULDC.64 UR4, c[0x0][0x588] ;  /* 0x0001620000047ab9 */ /* 0x000fe40000000a00 */
[----:B------:R-:W-:-:S04]  /*1150*/  ISETP.NE.U32.AND P0, PT, RZ, UR4, PT ;  /* 0x00000004ff007c0c */ /* 0x000fc8000bf05070 */
[----:B------:R-:W-:-:S13]  /*1160*/  ISETP.NE.AND.EX P0, PT, RZ, UR5, PT, P0 ;  /* 0x00000005ff007c0c */ /* 0x000fda000bf05300 */
[----:B------:R-:W-:Y:S05]  /*1170*/  @!P0 BRA `(.L_x_14) ;  /* 0x0000000000108947 */ /* 0x000fea0003800000 */
[----:B-1----:R-:W1:Y:S02]  /*1180*/  LDC.64 R2, c[0x0][0x588] ;  /* 0x00016200ff027b82 */ /* 0x002e640000000a00 */
[----:B-1----:R-:W2:Y:S02]  /*1190*/  LDG.E R2, desc[UR16][R2.64] ;  /* 0x0000001002027981 */ /* 0x002ea4000c1e1900 */
[----:B--2---:R-:W-:Y:S01]  /*11a0*/  R2UR UR20, R2 ;  /* 0x00000000021472ca */ /* 0x004fe200000e0000 */
[----:B------:R-:W-:-:S14]  /*11b0*/  BRA `(.L_x_13) ;  /* 0x0000000000047947 */ /* 0x000fdc0003800000 */
.L_x_14:
[----:B------:R-:W-:-:S05]  /*11c0*/  ULDC UR20, c[0x0][0x580] ;  /* 0x0001600000147ab9 */ /* 0x000fca0000000800 */
.L_x_13:
[----:B------:R-:W-:Y:S02]  /*11d0*/  ULDC.64 UR4, c[0x0][0x5a0] ;  /* 0x0001680000047ab9 */ /* 0x000fe40000000a00 */
        /* <DEDUP_REMOVED lines=11> */
.L_x_15:
        /* <DEDUP_REMOVED lines=8> */
.L_x_17:
[----:B------:R-:W-:-:S05]  /*1310*/  ULDC UR19, c[0x0][0x584] ;  /* 0x0001610000137ab9 */ /* 0x000fca0000000800 */
.L_x_16:
[----:B------:R-:W-:-:S13]  /*1320*/  LOP3.LUT P0, RZ, R4, 0xff, RZ, 0xc0, !PT ;  /* 0x000000ff04ff7812 */ /* 0x000fda000780c0ff */
[----:B------:R-:W-:Y:S05]  /*1330*/  @!P0 EXIT ;  /* 0x000000000000894d */ /* 0x000fea0003800000 */
[----:B------:R-:W-:Y:S01]  /*1340*/  ULDC UR4, c[0x0][0x28c] ;  /* 0x0000a30000047ab9 */ /* 0x000fe20000000800 */
[----:B------:R-:W-:Y:S02]  /*1350*/  ULOP3.LUT UR21, UR13, 0x1, URZ, 0xfc, !UPT ;  /* 0x000000010d157892 */ /* 0x000fe4000f8efc3f */
[----:B------:R-:W-:-:S04]  /*1360*/  UIADD3 UR4, UR4, 0x3f, URZ ;  /* 0x0000003f04047890 */ /* 0x000fc8000fffe03f */
[----:B------:R-:W-:-:S04]  /*1370*/  USHF.R.S32.HI UR5, URZ, 0x1f, UR4 ;  /* 0x0000001f3f057899 */ /* 0x000fc80008011404 */
[----:B------:R-:W-:-:S03]  /*1380*/  ULEA.HI UR5, UR5, UR4, URZ, 0x6 ;  /* 0x0000000405057291 */ /* 0x000fc6000f8f303f */
[----:B------:R-:W-:Y:S01]  /*1390*/  UMOV UR4, URZ ;  /* 0x0000003f00047c82 */ /* 0x000fe20008000000 */
[----:B------:R-:W-:-:S03]  /*13a0*/  USHF.R.S32.HI UR12, URZ, 0x6, UR5 ;  /* 0x000000063f0c7899 */ /* 0x000fc60008011405 */
[----:B------:R-:W-:-:S09]  /*13b0*/  UMOV UR5, URZ ;  /* 0x0000003f00057c82 */ /* 0x000fd20008000000 */
.L_x_300:
[----:B-1----:R-:W1:Y:S01]  /*13c0*/  S2R R0, SR_TID.X ;  /* 0x0000000000007919 */ /* 0x002e620000002100 */
[----:B--2---:R-:W2:Y:S01]  /*13d0*/  S2UR UR11, SR_CgaCtaId ;  /* 0x00000000000b79c3 */ /* 0x004ea20000008800 */
[----:B------:R-:W-:Y:S01]  /*13e0*/  UMOV UR14, 0x400 ;  /* 0x00000400000e7882 */ /* 0x000fe20000000000 */
[----:B------:R-:W-:Y:S01]  /*13f0*/  UMOV UR6, URZ ;  /* 0x0000003f00067c82 */ /* 0x000fe20008000000 */
[----:B------:R-:W-:Y:S01]  /*1400*/  STL [R1+0x74], RZ ;  /* 0x000074ff01007387 */ /* 0x000fe20000100800 */
[----:B------:R-:W-:Y:S01]  /*1410*/  UMOV UR7, URZ ;  /* 0x0000003f00077c82 */ /* 0x000fe20008000000 */
[----:B------:R-:W-:Y:S01]  /*1420*/  UMOV UR8, URZ ;  /* 0x0000003f00087c82 */ /* 0x000fe20008000000 */
[----:B------:R-:W-:Y:S01]  /*1430*/  UMOV UR18, UR5 ;  /* 0x0000000500127c82 */ /* 0x000fe20008000000 */
[----:B------:R-:W-:Y:S01]  /*1440*/  STL [R1+0x70], RZ ;  /* 0x000070ff01007387 */ /* 0x000fe20000100800 */
[----:B---3--:R-:W3:Y:S01]  /*1450*/  LDC R2, c[0x0][0x28c] ;  /* 0x0000a300ff027b82 */ /* 0x008ee20000000800 */
[----:B------:R-:W-:-:S02]  /*1460*/  CS2R R4, SRZ ;  /* 0x0000000000047805 */ /* 0x000fc4000001ff00 */
[----:B------:R-:W-:Y:S01]  /*1470*/  CS2R R6, SRZ ;  /* 0x0000000000067805 */ /* 0x000fe2000001ff00 */
[----:B------:R-:W-:Y:S01]  /*1480*/  STL [R1+0x6c], RZ ;  /* 0x00006cff01007387 */ /* 0x000fe20000100800 */
[----:B------:R-:W-:Y:S02]  /*1490*/  CS2R R8, SRZ ;  /* 0x0000000000087805 */ /* 0x000fe4000001ff00 */
[----:B------:R-:W-:Y:S02]  /*14a0*/  CS2R R10, SRZ ;  /* 0x00000000000a7805 */ /* 0x000fe4000001ff00 */
[----:B------:R-:W-:Y:S01]  /*14b0*/  CS2R R12, SRZ ;  /* 0x00000000000c7805 */ /* 0x000fe2000001ff00 */
[----:B------:R-:W-:Y:S01]  /*14c0*/  STL [R1+0x68], RZ ;  /* 0x000068ff01007387 */ /* 0x000fe20000100800 */
[----:B------:R-:W-:Y:S02]  /*14d0*/  CS2R R14, SRZ ;  /* 0x00000000000e7805 */ /* 0x000fe4000001ff00 */
[----:B------:R-:W-:-:S02]  /*14e0*/  CS2R R16, SRZ ;  /* 0x0000000000107805 */ /* 0x000fc4000001ff00 */
[----:B0-----:R-:W-:Y:S01]  /*14f0*/  CS2R R18, SRZ ;  /* 0x0000000000127805 */ /* 0x001fe2000001ff00 */
[----:B------:R-:W-:Y:S01]  /*1500*/  STL [R1+0x64], RZ ;  /* 0x000064ff01007387 */ /* 0x000fe20000100800 */
[----:B------:R-:W-:Y:S02]  /*1510*/  CS2R R20, SRZ ;  /* 0x0000000000147805 */ /* 0x000fe4000001ff00 */
[----:B------:R-:W-:Y:S02]  /*1520*/  CS2R R22, SRZ ;  /* 0x0000000000167805 */ /* 0x000fe4000001ff00 */
[----:B------:R-:W-:Y:S01]  /*1530*/  CS2R R152, SRZ ;  /* 0x0000000000987805 */ /* 0x000fe2000001ff00 */
[----:B------:R-:W-:Y:S01]  /*1540*/  STL [R1+0x60], RZ ;  /* 0x000060ff01007387 */ /* 0x000fe20000100800 */
[----:B--2---:R-:W-:Y:S01]  /*1550*/  ULEA UR14, UR11, UR14, 0x18 ;  /* 0x0000000e0b0e7291 */ /* 0x004fe2000f8ec03f */
[----:B------:R-:W-:Y:S02]  /*1560*/  CS2R R154, SRZ ;  /* 0x00000000009a7805 */ /* 0x000fe4000001ff00 */
[----:B------:R-:W-:Y:S01]  /*1570*/  CS2R R156, SRZ ;  /* 0x00000000009c7805 */ /* 0x000fe2000001ff00 */
[----:B------:R-:W-:Y:S01]  /*1580*/  STL [R1+0x5c], RZ ;  /* 0x00005cff01007387 */ /* 0x000fe20000100800 */
[----:B------:R-:W-:-:S02]  /*1590*/  CS2R R158, SRZ ;  /* 0x00000000009e7805 */ /* 0x000fc4000001ff00 */
[----:B------:R-:W-:Y:S02]  /*15a0*/  CS2R R160, SRZ ;  /* 0x0000000000a07805 */ /* 0x000fe4000001ff00 */
[----:B------:R-:W-:Y:S02]  /*15b0*/  CS2R R162, SRZ ;  /* 0x0000000000a27805 */ /* 0x000fe4000001ff00 */
[----:B-1----:R-:W-:Y:S01]  /*15c0*/  LOP3.LUT R0, R0, 0x80, RZ, 0xc0, !PT ;  /* 0x0000008000007812 */ /* 0x002fe200078ec0ff */
[----:B------:R-:W-:Y:S01]  /*15d0*/  STL [R1+0x58], RZ ;  /* 0x000058ff01007387 */ /* 0x000fe20000100800 */
[----:B---3--:R-:W-:Y:S02]  /*15e0*/  ISETP.GE.AND P0, PT, R2, 0x1, PT ;  /* 0x000000010200780c */ /* 0x008fe40003f06270 */
[----:B------:R-:W-:Y:S02]  /*15f0*/  CS2R R2, SRZ ;  /* 0x0000000000027805 */ /* 0x000fe4000001ff00 */
[----:B------:R-:W-:Y:S01]  /*1600*/  SHF.R.U32.HI R0, RZ, 0x7, R0 ;  /* 0x00000007ff007819 */ /* 0x000fe20000011600 */
[----:B------:R-:W-:Y:S01]  /*1610*/  STL [R1+0x54], RZ ;  /* 0x000054ff01007387 */ /* 0x000fe20000100800 */
[----:B------:R-:W-:-:S02]  /*1620*/  CS2R R164, SRZ ;  /* 0x0000000000a47805 */ /* 0x000fc4000001ff00 */
[----:B------:R-:W-:Y:S02]  /*1630*/  CS2R R166, SRZ ;  /* 0x0000000000a67805 */ /* 0x000fe4000001ff00 */
[----:B------:R-:W-:Y:S01]  /*1640*/  CS2R R168, SRZ ;  /* 0x0000000000a87805 */ /* 0x000fe2000001ff00 */
[----:B------:R-:W-:Y:S01]  /*1650*/  STL [R1+0x50], RZ ;  /* 0x000050ff01007387 */ /* 0x000fe20000100800 */
[----:B------:R-:W-:Y:S02]  /*1660*/  CS2R R170, SRZ ;  /* 0x0000000000aa7805 */ /* 0x000fe4000001ff00 */
[----:B------:R-:W-:Y:S02]  /*1670*/  CS2R R172, SRZ ;  /* 0x0000000000ac7805 */ /* 0x000fe4000001ff00 */
[----:B------:R-:W-:Y:S01]  /*1680*/  CS2R R174, SRZ ;  /* 0x0000000000ae7805 */ /* 0x000fe2000001ff00 */
[----:B------:R-:W0:Y:S01]  /*1690*/  SHFL.IDX PT, R0, R0, RZ, 0x1f ;  /* 0x00001fff00007589 */ /* 0x000e2200000e0000 */
[----:B------:R-:W-:-:S02]  /*16a0*/  CS2R R176, SRZ ;  /* 0x0000000000b07805 */ /* 0x000fc4000001ff00 */
[----:B------:R-:W-:Y:S02]  /*16b0*/  CS2R R178, SRZ ;  /* 0x0000000000b27805 */ /* 0x000fe4000001ff00 */
[----:B------:R-:W-:Y:S01]  /*16c0*/  CS2R R180, SRZ ;  /* 0x0000000000b47805 */ /* 0x000fe2000001ff00 */
[----:B------:R1:W-:Y:S01]  /*16d0*/  STL [R1+0x4c], RZ ;  /* 0x00004cff01007387 */ /* 0x0003e20000100800 */
[----:B------:R-:W-:Y:S02]  /*16e0*/  CS2R R182, SRZ ;  /* 0x0000000000b67805 */ /* 0x000fe4000001ff00 */
[----:B------:R-:W-:Y:S02]  /*16f0*/  CS2R R184, SRZ ;  /* 0x0000000000b87805 */ /* 0x000fe4000001ff00 */
[----:B------:R-:W-:Y:S01]  /*1700*/  CS2R R186, SRZ ;  /* 0x0000000000ba7805 */ /* 0x000fe2000001ff00 */
[----:B------:R1:W-:Y:S01]  /*1710*/  STL [R1+0x48], RZ ;  /* 0x000048ff01007387 */ /* 0x0003e20000100800 */
        /* <DEDUP_REMOVED lines=14> */
[----:B------:R-:W-:Y:S02]  /*1800*/  CS2R R210, SRZ ;  /* 0x0000000000d27805 */ /* 0x000fe4000001ff00 */
[----:B0-----:R-:W-:Y:S01]  /*1810*/  R2UR UR9, R0 ;  /* 0x00000000000972ca */ /* 0x001fe200000e0000 */
[----:B------:R1:W-:Y:S01]  /*1820*/  STL [R1+0x38], RZ ;  /* 0x000038ff01007387 */ /* 0x0003e20000100800 */
[----:B------:R-:W-:Y:S01]  /*1830*/  IMAD.MOV.U32 R0, RZ, RZ, RZ ;  /* 0x000000ffff007224 */ /* 0x000fe200078e00ff */
[----:B------:R-:W-:-:S02]  /*1840*/  CS2R R212, SRZ ;  /* 0x0000000000d47805 */ /* 0x000fc4000001ff00 */
[----:B------:R-:W-:Y:S01]  /*1850*/  CS2R R214, SRZ ;  /* 0x0000000000d67805 */ /* 0x000fe2000001ff00 */
[----:B------:R1:W-:Y:S01]  /*1860*/  STL [R1+0x34], RZ ;  /* 0x000034ff01007387 */ /* 0x0003e20000100800 */
[----:B------:R-:W-:Y:S02]  /*1870*/  CS2R R216, SRZ ;  /* 0x0000000000d87805 */ /* 0x000fe4000001ff00 */
[----:B------:R-:W-:Y:S02]  /*1880*/  CS2R R218, SRZ ;  /* 0x0000000000da7805 */ /* 0x000fe4000001ff00 */
[----:B------:R-:W-:Y:S01]  /*1890*/  CS2R R220, SRZ ;  /* 0x0000000000dc7805 */ /* 0x000fe2000001ff00 */
[----:B------:R1:W-:Y:S01]  /*18a0*/  STL [R1+0x30], RZ ;  /* 0x000030ff01007387 */ /* 0x0003e20000100800 */
[----:B------:R-:W-:Y:S02]  /*18b0*/  CS2R R222, SRZ ;  /* 0x0000000000de7805 */ /* 0x000fe4000001ff00 */
[----:B------:R-:W-:Y:S01]  /*18c0*/  CS2R R224, SRZ ;  /* 0x0000000000e07805 */ /* 0x000fe2000001ff00 */
[----:B------:R-:W-:Y:S01]  /*18d0*/  IMAD.MOV.U32 R226, RZ, RZ, RZ ;  /* 0x000000ffffe27224 */ /* 0x000fe200078e00ff */
[----:B------:R1:W-:Y:S01]  /*18e0*/  STL [R1+0x2c], RZ ;  /* 0x00002cff01007387 */ /* 0x0003e20000100800 */
[----:B------:R-:W-:Y:S01]  /*18f0*/  ULEA.HI UR10, UR9, UR9, URZ, 0x1 ;  /* 0x00000009090a7291 */ /* 0x000fe2000f8f083f */
[----:B------:R-:W-:Y:S01]  /*1900*/  IMAD.U32 R227, RZ, RZ, UR4 ;  /* 0x00000004ffe37e24 */ /* 0x000fe2000f8e00ff */
[----:B------:R-:W-:Y:S01]  /*1910*/  CS2R R24, SRZ ;  /* 0x0000000000187805 */ /* 0x000fe2000001ff00 */
[----:B------:R1:W-:Y:S01]  /*1920*/  STL [R1+0x28], RZ ;  /* 0x000028ff01007387 */ /* 0x0003e20000100800 */
[----:B------:R-:W-:Y:S01]  /*1930*/  ULOP3.LUT UR10, UR10, 0xffffe, URZ, 0xc0, !UPT ;  /* 0x000ffffe0a0a7892 */ /* 0x000fe2000f8ec03f */
[----:B------:R-:W-:-:S02]  /*1940*/  CS2R R26, SRZ ;  /* 0x00000000001a7805 */ /* 0x000fc4000001ff00 */
[----:B------:R-:W-:Y:S01]  /*1950*/  CS2R R28, SRZ ;  /* 0x00000000001c7805 */ /* 0x000fe2000001ff00 */
[----:B------:R1:W-:Y:S01]  /*1960*/  STL [R1+0x24], RZ ;  /* 0x000024ff01007387 */ /* 0x0003e20000100800 */
[----:B------:R-:W-:Y:S01]  /*1970*/  UIADD3 UR10, UR9, -UR10, URZ ;  /* 0x8000000a090a7290 */ /* 0x000fe2000fffe03f */
[----:B----4-:R-:W-:Y:S02]  /*1980*/  CS2R R30, SRZ ;  /* 0x00000000001e7805 */ /* 0x010fe4000001ff00 */
[----:B------:R-:W-:Y:S01]  /*1990*/  CS2R R32, SRZ ;  /* 0x0000000000207805 */ /* 0x000fe2000001ff00 */
[----:B------:R1:W-:Y:S01]  /*19a0*/  STL [R1+0x20], RZ ;  /* 0x000020ff01007387 */ /* 0x0003e20000100800 */
[----:B------:R-:W-:Y:S01]  /*19b0*/  ULEA UR10, UR10, UR14, 0xc ;  /* 0x0000000e0a0a7291 */ /* 0x000fe2000f8e603f */
[----:B------:R-:W-:Y:S02]  /*19c0*/  CS2R R34, SRZ ;  /* 0x0000000000227805 */ /* 0x000fe4000001ff00 */
[----:B------:R-:W-:Y:S01]  /*19d0*/  CS2R R36, SRZ ;  /* 0x0000000000247805 */ /* 0x000fe2000001ff00 */
[----:B------:R1:W-:Y:S01]  /*19e0*/  STL [R1+0x1c], RZ ;  /* 0x00001cff01007387 */ /* 0x0003e20000100800 */
[----:B------:R-:W-:Y:S01]  /*19f0*/  UIADD3 UR10, UR10, 0x180, URZ ;  /* 0x000001800a0a7890 */ /* 0x000fe2000fffe03f */
[----:B------:R-:W-:-:S02]  /*1a00*/  CS2R R38, SRZ ;  /* 0x0000000000267805 */ /* 0x000fc4000001ff00 */
[----:B------:R-:W-:Y:S01]  /*1a10*/  CS2R R40, SRZ ;  /* 0x0000000000287805 */ /* 0x000fe2000001ff00 */
[----:B------:R1:W-:Y:S01]  /*1a20*/  STL [R1+0x18], RZ ;  /* 0x000018ff01007387 */ /* 0x0003e20000100800 */
[----:B------:R-:W-:Y:S01]  /*1a30*/  USHF.R.U32.HI UR10, URZ, 0x4, UR10 ;  /* 0x000000043f0a7899 */ /* 0x000fe2000801160a */
[----:B------:R-:W-:Y:S02]  /*1a40*/  CS2R R42, SRZ ;  /* 0x00000000002a7805 */ /* 0x000fe4000001ff00 */
[----:B------:R-:W-:Y:S01]  /*1a50*/  CS2R R44, SRZ ;  /* 0x00000000002c7805 */ /* 0x000fe2000001ff00 */
[----:B------:R1:W-:Y:S01]  /*1a60*/  STL [R1+0x14], RZ ;  /* 0x000014ff01007387 */ /* 0x0003e20000100800 */
[----:B------:R-:W-:Y:S01]  /*1a70*/  ULOP3.LUT UR15, UR10, 0x3fff, URZ, 0xc0, !UPT ;  /* 0x00003fff0a0f7892 */ /* 0x000fe2000f8ec03f */
        /* <DEDUP_REMOVED lines=18> */
[----:B------:R1:W-:Y:S01]  /*1ba0*/  STL [R1], RZ ;  /* 0x000000ff01007387 */ /* 0x0003e20000100800 */
[----:B------:R-:W-:-:S02]  /*1bb0*/  CS2R R74, SRZ ;  /* 0x00000000004a7805 */ /* 0x000fc4000001ff00 */
[----:B------:R-:W-:Y:S02]  /*1bc0*/  CS2R R76, SRZ ;  /* 0x00000000004c7805 */ /* 0x000fe4000001ff00 */
[----:B------:R-:W-:Y:S02]  /*1bd0*/  CS2R R78, SRZ ;  /* 0x00000000004e7805 */ /* 0x000fe4000001ff00 */
[----:B------:R-:W-:Y:S02]  /*1be0*/  CS2R R80, SRZ ;  /* 0x0000000000507805 */ /* 0x000fe4000001ff00 */
[----:B------:R-:W-:Y:S02]  /*1bf0*/  CS2R R82, SRZ ;  /* 0x0000000000527805 */ /* 0x000fe4000001ff00 */
[----:B------:R-:W-:Y:S02]  /*1c00*/  CS2R R84, SRZ ;  /* 0x0000000000547805 */ /* 0x000fe4000001ff00 */
        /* <DEDUP_REMOVED lines=32> */
[----:B------:R-:W-:Y:S01]  /*1e10*/  CS2R R150, SRZ ;  /* 0x0000000000967805 */ /* 0x000fe2000001ff00 */
[----:B-1----:R-:W-:Y:S06]  /*1e20*/  @!P0 BRA `(.L_x_18) ;  /* 0x0000001000688947 */ /* 0x002fec0003800000 */
[----:B------:R-:W-:-:S06]  /*1e30*/  UISETP.NE.AND UP0, UPT, UR21, 0x3, UPT ;  /* 0x000000031500788c */ /* 0x000fcc000bf05270 */
[----:B------:R-:W-:-:S13]  /*1e40*/  PLOP3.LUT P1, PT, PT, PT, UP0, 0x80, 0x0 ;  /* 0x000000000000781c */ /* 0x000fda0003f2f008 */
[----:B------:R-:W-:Y:S05]  /*1e50*/  @!P1 BRA `(.L_x_19) ;  /* 0x0000000000049947 */ /* 0x000fea0003800000 */
[----:B------:R-:W-:Y:S01]  /*1e60*/  BPT.TRAP 0x1 ;  /* 0x000000040000795c */ /* 0x000fe20000300000 */
.L_x_19:
[----:B------:R-:W-:Y:S01]  /*1e70*/  ULEA UR6, UR5, UR14, 0x3 ;  /* 0x0000000e05067291 */ /* 0x000fe2000f8e183f */
[----:B------:R-:W-:-:S05]  /*1e80*/  IMAD.U32 R0, RZ, RZ, UR4 ;  /* 0x00000004ff007e24 */ /* 0x000fca000f8e00ff */
[----:B------:R-:W-:-:S04]  /*1e90*/  SHF.L.U32 R0, R0, 0x1f, RZ ;  /* 0x0000001f00007819 */ /* 0x000fc800000006ff */
[----:B------:R0:W1:Y:S01]  /*1ea0*/  SYNCS.PHASECHK.TRANS64.TRYWAIT P0, [UR6], R0 ;  /* 0x00000000ff0075a7 */ /* 0x0000620008000146 */
[----:B------:R-:W-:Y:S05]  /*1eb0*/  @!P1 BRA `(.L_x_20) ;  /* 0x0000000000049947 */ /* 0x000fea0003800000 */
[----:B------:R-:W-:Y:S01]  /*1ec0*/  BPT.TRAP 0x1 ;  /* 0x000000040000795c */ /* 0x000fe20000300000 */
.L_x_20:
[----:B-1----:R-:W-:Y:S05]  /*1ed0*/  @P0 BRA `(.L_x_21) ;  /* 0x0000000000080947 */ /* 0x002fea0003800000 */
[----:B------:R-:W1:Y:S02]  /*1ee0*/  SYNCS.PHASECHK.TRANS64.TRYWAIT P0, [UR6], R0 ;  /* 0x00000000ff0075a7 */ /* 0x000e640008000146 */
[----:B-1----:R-:W-:Y:S05]  /*1ef0*/  @!P0 BRA `(.L_x_22) ;  /* 0x000000e8000c8947 */ /* 0x002fea0003800000 */
.L_x_21:
[----:B------:R-:W-:Y:S01]  /*1f00*/  UIADD3 UR6, UR14, 0x12180, URZ ;  /* 0x000121800e067890 */ /* 0x000fe2000fffe03f */
[----:B------:R-:W-:Y:S01]  /*1f10*/  WARPGROUP.ARRIVE ;  /* 0x00000000000079c5 */ /* 0x000fe20000000000 */
[----:B------:R-:W-:Y:S01]  /*1f20*/  ULOP3.LUT UR8, UR15, 0x10000, URZ, 0xfc, !UPT ;  /* 0x000100000f087892 */ /* 0x000fe2000f8efc3f */
[----:B------:R2:W-:Y:S01]  /*1f30*/  STL [R1+0x74], RZ ;  /* 0x000074ff01007387 */ /* 0x0005e20000100800 */
[----:B------:R-:W-:Y:S01]  /*1f40*/  USHF.R.U32.HI UR6, URZ, 0x4, UR6 ;  /* 0x000000043f067899 */ /* 0x000fe20008011606 */
[----:B01----:R-:W-:Y:S01]  /*1f50*/  IMAD.MOV.U32 R0, RZ, RZ, RZ ;  /* 0x000000ffff007224 */ /* 0x003fe200078e00ff */
[----:B------:R-:W-:Y:S01]  /*1f60*/  ULEA UR8, UR5, UR8, 0x9 ;  /* 0x0000000805087291 */ /* 0x000fe2000f8e483f */
[----:B------:R2:W-:Y:S01]  /*1f70*/  STL [R1+0x70], RZ ;  /* 0x000070ff01007387 */ /* 0x0005e20000100800 */
[----:B------:R-:W-:Y:S01]  /*1f80*/  ULOP3.LUT UR6, UR6, 0x3fff, URZ, 0xc0, !UPT ;  /* 0x00003fff06067892 */ /* 0x000fe2000f8ec03f */
[----:B------:R-:W-:Y:S01]  /*1f90*/  CS2R R2, SRZ ;  /* 0x0000000000027805 */ /* 0x000fe2000001ff00 */
[----:B------:R-:W-:Y:S01]  /*1fa0*/  UMOV UR9, 0x80000020 ;  /* 0x8000002000097882 */ /* 0x000fe20000000000 */
[----:B------:R-:W-:Y:S01]  /*1fb0*/  UMOV UR11, 0x80000020 ;  /* 0x80000020000b7882 */ /* 0x000fe20000000000 */
[----:B------:R-:W-:Y:S01]  /*1fc0*/  ULOP3.LUT UR6, UR6, 0x10000, URZ, 0xfc, !UPT ;  /* 0x0001000006067892 */ /* 0x000fe2000f8efc3f */
[----:B------:R2:W-:Y:S01]  /*1fd0*/  STL [R1+0x6c], RZ ;  /* 0x00006cff01007387 */ /* 0x0005e20000100800 */
[----:B------:R-:W-:Y:S01]  /*1fe0*/  ULDC UR7, c[0x0][0x50c] ;  /* 0x0001430000077ab9 */ /* 0x000fe20000000800 */
[----:B------:R-:W-:Y:S01]  /*1ff0*/  CS2R R4, SRZ ;  /* 0x0000000000047805 */ /* 0x000fe2000001ff00 */
[----:B------:R-:W-:Y:S01]  /*2000*/  ULEA UR10, UR5, UR6, 0xa ;  /* 0x00000006050a7291 */ /* 0x000fe2000f8e503f */
[----:B------:R2:W-:Y:S01]  /*2010*/  STL [R1+0x68], RZ ;  /* 0x000068ff01007387 */ /* 0x0005e20000100800 */
[----:B------:R-:W-:Y:S01]  /*2020*/  UISETP.NE.AND UP0, UPT, UR7, 0x2, UPT ;  /* 0x000000020700788c */ /* 0x000fe2000bf05270 */
[----:B------:R-:W-:Y:S01]  /*2030*/  CS2R R6, SRZ ;  /* 0x0000000000067805 */ /* 0x000fe2000001ff00 */
[----:B------:R-:W-:Y:S01]  /*2040*/  UMOV UR6, 0x2 ;  /* 0x0000000200067882 */ /* 0x000fe20000000000 */
[----:B------:R2:W-:Y:S01]  /*2050*/  STL [R1+0x64], RZ ;  /* 0x000064ff01007387 */ /* 0x0005e20000100800 */
[----:B------:R-:W-:Y:S01]  /*2060*/  USEL UR7, URZ, 0x1, UP0 ;  /* 0x000000013f077887 */ /* 0x000fe20008000000 */
[----:B------:R-:W-:-:S02]  /*2070*/  CS2R R8, SRZ ;  /* 0x0000000000087805 */ /* 0x000fc4000001ff00 */
[----:B------:R-:W-:Y:S01]  /*2080*/  CS2R R10, SRZ ;  /* 0x00000000000a7805 */ /* 0x000fe2000001ff00 */
[----:B------:R-:W-:Y:S01]  /*2090*/  QGMMA.64x256x32.F32.E5M2.E5M2 R24, gdesc[UR8], RZ, !UPT ;  /* 0x03e00000081879f3 */ /* 0x000fe2000c7038ff */
[----:B------:R2:W-:Y:S01]  /*20a0*/  STL [R1+0x60], RZ ;  /* 0x000060ff01007387 */ /* 0x0005e20000100800 */
[----:B------:R-:W-:Y:S01]  /*20b0*/  UIADD3 UR8, UR8, 0x2, URZ ;  /* 0x0000000208087890 */ /* 0x000fe2000fffe03f */
[----:B------:R-:W-:Y:S01]  /*20c0*/  ISETP.NE.AND P0, PT, RZ, UR7, PT ;  /* 0x00000007ff007c0c */ /* 0x000fe2000bf05270 */
[----:B------:R-:W-:Y:S01]  /*20d0*/  UIADD3 UR10, UR10, 0x2, URZ ;  /* 0x000000020a0a7890 */ /* 0x000fe2000fffe03f */
[----:B------:R2:W-:Y:S01]  /*20e0*/  STL [R1+0x5c], RZ ;  /* 0x00005cff01007387 */ /* 0x0005e20000100800 */
[----:B------:R-:W-:Y:S01]  /*20f0*/  UMOV UR9, 0x80000020 ;  /* 0x8000002000097882 */ /* 0x000fe20000000000 */
[----:B------:R-:W-:Y:S01]  /*2100*/  UMOV UR11, 0x80000020 ;  /* 0x80000020000b7882 */ /* 0x000fe20000000000 */
        /* <DEDUP_REMOVED lines=58> */
[----:B------:R-:W-:-:S03]  /*24b0*/  IMAD.MOV.U32 R226, RZ, RZ, RZ ;  /* 0x000000ffffe27224 */ /* 0x000fc600078e00ff */
[----:B------:R2:W-:Y:S04]  /*24c0*/  STL [R1+0x1c], RZ ;  /* 0x00001cff01007387 */ /* 0x0005e80000100800 */
[----:B------:R2:W-:Y:S04]  /*24d0*/  STL [R1+0x18], RZ ;  /* 0x000018ff01007387 */ /* 0x0005e80000100800 */
[----:B------:R2:W-:Y:S04]  /*24e0*/  STL [R1+0x14], RZ ;  /* 0x000014ff01007387 */ /* 0x0005e80000100800 */
[----:B------:R2:W-:Y:S04]  /*24f0*/  STL [R1+0x10], RZ ;  /* 0x000010ff01007387 */ /* 0x0005e80000100800 */
[----:B------:R2:W-:Y:S04]  /*2500*/  STL [R1+0xc], RZ ;  /* 0x00000cff01007387 */ /* 0x0005e80000100800 */
[----:B------:R2:W-:Y:S04]  /*2510*/  STL [R1+0x8], RZ ;  /* 0x000008ff01007387 */ /* 0x0005e80000100800 */
[----:B------:R2:W-:Y:S04]  /*2520*/  STL [R1+0x4], RZ ;  /* 0x000004ff01007387 */ /* 0x0005e80000100800 */
[----:B------:R2:W-:Y:S01]  /*2530*/  STL [R1], RZ ;  /* 0x000000ff01007387 */ /* 0x0005e20000100800 */
[----:B------:R-:W-:Y:S01]  /*2540*/  QGMMA.64x256x32.F32.E5M2.E5M2 R24, gdesc[UR8], R24, gsb0 ;  /* 0x03e00000081879f3 */ /* 0x000fe20008003818 */
[----:B------:R-:W-:Y:S05]  /*2550*/  @!P0 BRA `(.L_x_23) ;  /* 0x0000000800808947 */ /* 0x000fea0003800000 */
[----:B------:R-:W-:Y:S02]  /*2560*/  WARPGROUP.DEPBAR.LE gsb0, 0x0 ;  /* 0x00008000000079c5 */ /* 0x000fe40000010000 */
[----:B------:R-:W-:-:S01]  /*2570*/  FADD R227, RZ, R122 ;  /* 0x0000007affe37221 */ /* 0x000fc20000000000 */
[----:B------:R-:W-:Y:S01]  /*2580*/  FADD R226, RZ, R24 ;  /* 0x00000018ffe27221 */ /* 0x000fe20000000000 */
[----:B------:R-:W-:-:S01]  /*2590*/  FADD R225, RZ, R25 ;  /* 0x00000019ffe17221 */ /* 0x000fc20000000000 */
[----:B------:R-:W-:Y:S01]  /*25a0*/  FADD R224, RZ, R26 ;  /* 0x0000001affe07221 */ /* 0x000fe20000000000 */
[----:B------:R-:W-:-:S01]  /*25b0*/  FADD R223, RZ, R27 ;  /* 0x0000001bffdf7221 */ /* 0x000fc20000000000 */
[----:B------:R0:W-:Y:S01]  /*25c0*/  STL [R1], R227 ;  /* 0x000000e301007387 */ /* 0x0001e20000100800 */
[----:B------:R-:W-:-:S01]  /*25d0*/  FADD R222, RZ, R28 ;  /* 0x0000001cffde7221 */ /* 0x000fc20000000000 */
[----:B------:R-:W-:Y:S01]  /*25e0*/  FADD R221, RZ, R29 ;  /* 0x0000001dffdd7221 */ /* 0x000fe20000000000 */
[----:B------:R-:W-:-:S01]  /*25f0*/  FADD R220, RZ, R30 ;  /* 0x0000001effdc7221 */ /* 0x000fc20000000000 */
[----:B------:R-:W-:Y:S01]  /*2600*/  FADD R219, RZ, R31 ;  /* 0x0000001fffdb7221 */ /* 0x000fe20000000000 */
[----:B------:R-:W-:-:S01]  /*2610*/  FADD R218, RZ, R32 ;  /* 0x00000020ffda7221 */ /* 0x000fc20000000000 */
[----:B------:R-:W-:Y:S01]  /*2620*/  FADD R217, RZ, R33 ;  /* 0x00000021ffd97221 */ /* 0x000fe20000000000 */
[----:B------:R-:W-:-:S01]  /*2630*/  FADD R216, RZ, R34 ;  /* 0x00000022ffd87221 */ /* 0x000fc20000000000 */
[----:B------:R-:W-:Y:S01]  /*2640*/  FADD R215, RZ, R35 ;  /* 0x00000023ffd77221 */ /* 0x000fe20000000000 */
[----:B------:R-:W-:-:S01]  /*2650*/  FADD R214, RZ, R36 ;  /* 0x00000024ffd67221 */ /* 0x000fc20000000000 */
[----:B0-----:R-:W-:Y:S01]  /*2660*/  FADD R227, RZ, R123 ;  /* 0x0000007bffe37221 */ /* 0x001fe20000000000 */
[----:B------:R-:W-:-:S01]  /*2670*/  FADD R213, RZ, R37 ;  /* 0x00000025ffd57221 */ /* 0x000fc20000000000 */
[----:B------:R-:W-:Y:S01]  /*2680*/  FADD R212, RZ, R38 ;  /* 0x00000026ffd47221 */ /* 0x000fe20000000000 */
[----:B------:R-:W-:-:S01]  /*2690*/  FADD R211, RZ, R39 ;  /* 0x00000027ffd37221 */ /* 0x000fc20000000000 */
[----:B------:R-:W-:Y:S01]  /*26a0*/  FADD R210, RZ, R40 ;  /* 0x00000028ffd27221 */ /* 0x000fe20000000000 */
[----:B------:R0:W-:Y:S01]  /*26b0*/  STL [R1+0x4], R227 ;  /* 0x000004e301007387 */ /* 0x0001e20000100800 */
        /* <DEDUP_REMOVED lines=93> */
[----:B------:R-:W-:Y:S01]  /*2c90*/  UMOV UR6, URZ ;  /* 0x0000003f00067c82 */ /* 0x000fe20008000000 */
[----:B0-----:R-:W-:-:S05]  /*2ca0*/  FADD R227, RZ, R130 ;  /* 0x00000082ffe37221 */ /* 0x001fca0000000000 */
[----:B------:R0:W-:Y:S02]  /*2cb0*/  STL [R1+0x20], R227 ;  /* 0x000020e301007387 */ /* 0x0001e40000100800 */
        /* <DEDUP_REMOVED lines=42> */
.L_x_23:
[----:B------:R-:W-:-:S04]  /*2f60*/  UIADD3 UR18, UR5, 0x1, URZ ;  /* 0x0000000105127890 */ /* 0x000fc8000fffe03f */
[----:B------:R-:W-:-:S04]  /*2f70*/  UISETP.NE.AND UP0, UPT, UR18, 0x9, UPT ;  /* 0x000000091200788c */ /* 0x000fc8000bf05270 */
[----:B------:R-:W-:Y:S02]  /*2f80*/  USEL UR8, URZ, 0x1, UP0 ;  /* 0x000000013f087887 */ /* 0x000fe40008000000 */
[----:B------:R-:W-:Y:S02]  /*2f90*/  USEL UR18, UR18, URZ, UP0 ;  /* 0x0000003f12127287 */ /* 0x000fe40008000000 */
[----:B------:R-:W-:-:S06]  /*2fa0*/  ULOP3.LUT UR8, UR4, UR8, URZ, 0x3c, !UPT ;  /* 0x0000000804087292 */ /* 0x000fcc000f8e3c3f */
[----:B0-----:R-:W-:Y:S01]  /*2fb0*/  IMAD.U32 R227, RZ, RZ, UR8 ;  /* 0x00000008ffe37e24 */ /* 0x001fe2000f8e00ff */
[----:B------:R-:W-:-:S06]  /*2fc0*/  UMOV UR8, 0x1 ;  /* 0x0000000100087882 */ /* 0x000fcc0000000000 */
.L_x_18:
[----:B------:R-:W-:-:S04]  /*2fd0*/  UISETP.LT.AND UP0, UPT, UR12, 0x1, UPT ;  /* 0x000000010c00788c */ /* 0x000fc8000bf01270 */
[----:B------:R-:W-:-:S04]  /*2fe0*/  USEL UR9, UR12, 0x1, UP0 ;  /* 0x000000010c097887 */ /* 0x000fc80008000000 */
[----:B------:R-:W-:-:S04]  /*2ff0*/  UIADD3 UR9, UR12, -UR9, URZ ;  /* 0x800000090c097290 */ /* 0x000fc8000fffe03f */
[----:B------:R-:W-:-:S06]  /*3000*/  UISETP.GE.AND UP0, UPT, UR9, 0x1, UPT ;  /* 0x000000010900788c */ /* 0x000fcc000bf06270 */
[----:B------:R-:W-:-:S13]  /*3010*/  PLOP3.LUT P0, PT, PT, PT, UP0, 0x80, 0x0 ;  /* 0x000000000000781c */ /* 0x000fda0003f0f008 */
[----:B------:R-:W-:Y:S05]  /*3020*/  @!P0 BRA `(.L_x_24) ;  /* 0x0000001000a48947 */ /* 0x000fea0003800000 */
[----:B------:R-:W-:Y:S01]  /*3030*/  IMAD.U32 R228, RZ, RZ, UR9 ;  /* 0x00000009ffe47e24 */ /* 0x000fe2000f8e00ff */
[----:B------:R-:W-:Y:S01]  /*3040*/  UMOV UR23, UR5 ;  /* 0x0000000500177c82 */ /* 0x000fe20008000000 */
[----:B------:R-:W-:-:S05]  /*3050*/  ULDC UR24, c[0x0][0x50c] ;  /* 0x0001430000187ab9 */ /* 0x000fca0000000800 */
.L_x_32:
[----:B------:R-:W-:-:S06]  /*3060*/  UISETP.NE.AND UP0, UPT, UR21, 0x3, UPT ;  /* 0x000000031500788c */ /* 0x000fcc000bf05270 */
[----:B------:R-:W-:-:S13]  /*3070*/  PLOP3.LUT P1, PT, PT, PT, UP0, 0x80, 0x0 ;  /* 0x000000000000781c */ /* 0x000fda0003f2f008 */
[----:B-1---5:R-:W-:Y:S05]  /*3080*/  @!P1 BRA `(.L_x_25) ;  /* 0x0000000000049947 */ /* 0x022fea0003800000 */
[----:B------:R-:W-:Y:S01]  /*3090*/  BPT.TRAP 0x1 ;  /* 0x000000040000795c */ /* 0x000fe20000300000 */
.L_x_25:
[----:B------:R-:W0:Y:S01]  /*30a0*/  S2UR UR9, SR_CgaCtaId ;  /* 0x00000000000979c3 */ /* 0x000e220000008800 */
[----:B------:R-:W-:Y:S01]  /*30b0*/  UMOV UR14, 0x400 ;  /* 0x00000400000e7882 */ /* 0x000fe20000000000 */
[----:B------:R-:W-:Y:S01]  /*30c0*/  SHF.L.U32 R229, R227, 0x1f, RZ ;  /* 0x0000001fe3e57819 */ /* 0x000fe200000006ff */
[----:B0-----:R-:W-:-:S04]  /*30d0*/  ULEA UR14, UR9, UR14, 0x18 ;  /* 0x0000000e090e7291 */ /* 0x001fc8000f8ec03f */
[----:B------:R-:W-:-:S09]  /*30e0*/  ULEA UR9, UR18, UR14, 0x3 ;  /* 0x0000000e12097291 */ /* 0x000fd2000f8e183f */
[----:B------:R0:W1:Y:S01]  /*30f0*/  SYNCS.PHASECHK.TRANS64.TRYWAIT P0, [UR9], R229 ;  /* 0x000000e5ff0075a7 */ /* 0x0000620008000149 */
[----:B------:R-:W-:Y:S05]  /*3100*/  @!P1 BRA `(.L_x_26) ;  /* 0x0000000000049947 */ /* 0x000fea0003800000 */
[----:B------:R-:W-:Y:S01]  /*3110*/  BPT.TRAP 0x1 ;  /* 0x000000040000795c */ /* 0x000fe20000300000 */
.L_x_26:
[----:B-1----:R-:W-:Y:S05]  /*3120*/  @P0 BRA `(.L_x_27) ;  /* 0x0000000000080947 */ /* 0x002fea0003800000 */
[----:B------:R-:W1:Y:S02]  /*3130*/  SYNCS.PHASECHK.TRANS64.TRYWAIT P0, [UR9], R229 ;  /* 0x000000e5ff0075a7 */ /* 0x000e640008000149 */
[----:B-1----:R-:W-:Y:S05]  /*3140*/  @!P0 BRA `(.L_x_28) ;  /* 0x000000d400908947 */ /* 0x002fea0003800000 */
.L_x_27:
[----:B------:R-:W-:Y:S01]  /*3150*/  UIADD3 UR9, UR14, 0x12180, URZ ;  /* 0x000121800e097890 */ /* 0x000fe2000fffe03f */
[----:B------:R-:W-:Y:S01]  /*3160*/  WARPGROUP.ARRIVE ;  /* 0x00000000000079c5 */ /* 0x000fe20000000000 */
[----:B------:R-:W-:Y:S02]  /*3170*/  UISETP.NE.AND UP0, UPT, UR7, URZ, UPT ;  /* 0x0000003f0700728c */ /* 0x000fe4000bf05270 */
[----:B------:R-:W-:Y:S02]  /*3180*/  USHF.R.U32.HI UR9, URZ, 0x4, UR9 ;  /* 0x000000043f097899 */ /* 0x000fe40008011609 */
[----:B------:R-:W-:Y:S02]  /*3190*/  USEL UR8, UR8, URZ, !UP0 ;  /* 0x0000003f08087287 */ /* 0x000fe4000c000000 */
[----:B------:R-:W-:Y:S02]  /*31a0*/  ULOP3.LUT UR9, UR9, 0x3fff, URZ, 0xc0, !UPT ;  /* 0x00003fff09097892 */ /* 0x000fe4000f8ec03f */
[----:B------:R-:W-:-:S02]  /*31b0*/  ULOP3.LUT UR7, UR15, 0x10000, URZ, 0xfc, !UPT ;  /* 0x000100000f077892 */ /* 0x000fc4000f8efc3f */
[----:B------:R-:W-:Y:S02]  /*31c0*/  ULOP3.LUT UR9, UR9, 0x10000, URZ, 0xfc, !UPT ;  /* 0x0001000009097892 */ /* 0x000fe4000f8efc3f */
[----:B------:R-:W-:Y:S02]  /*31d0*/  UISETP.NE.U32.AND UP0, UPT, UR8, URZ, UPT ;  /* 0x0000003f0800728c */ /* 0x000fe4000bf05070 */
[----:B------:R-:W-:Y:S02]  /*31e0*/  ULEA UR8, UR18, UR7, 0x9 ;  /* 0x0000000712087291 */ /* 0x000fe4000f8e483f */
[----:B------:R-:W-:Y:S01]  /*31f0*/  ULEA UR10, UR18, UR9, 0xa ;  /* 0x00000009120a7291 */ /* 0x000fe2000f8e503f */
[----:B------:R-:W-:Y:S02]  /*3200*/  UMOV UR11, 0x80000020 ;  /* 0x80000020000b7882 */ /* 0x000fe40000000000 */
[----:B------:R-:W-:Y:S01]  /*3210*/  UMOV UR9, 0x80000020 ;  /* 0x8000002000097882 */ /* 0x000fe20000000000 */
[----:B------:R-:W-:-:S05]  /*3220*/  UIADD3 UR6, UR6, 0x2, URZ ;  /* 0x0000000206067890 */ /* 0x000fca000fffe03f */
[----:B------:R-:W-:Y:S01]  /*3230*/  QGMMA.64x256x32.F32.E5M2.E5M2 R24, gdesc[UR8], R24, UP0 ;  /* 0x03e00000081879f3 */ /* 0x000fe2000bf03818 */
[----:B------:R-:W-:Y:S02]  /*3240*/  UIADD3 UR8, UR8, 0x2, URZ ;  /* 0x0000000208087890 */ /* 0x000fe4000fffe03f */
[----:B------:R-:W-:Y:S01]  /*3250*/  UIADD3 UR10, UR10, 0x2, URZ ;  /* 0x000000020a0a7890 */ /* 0x000fe2000fffe03f */
[----:B------:R-:W-:Y:S01]  /*3260*/  UMOV UR9, 0x80000020 ;  /* 0x8000002000097882 */ /* 0x000fe20000000000 */
[----:B------:R-:W-:Y:S01]  /*3270*/  UMOV UR11, 0x80000020 ;  /* 0x80000020000b7882 */ /* 0x000fe20000000000 */
[----:B------:R-:W-:-:S04]  /*3280*/  UISETP.NE.AND UP0, UPT, UR6, UR24, UPT ;  /* 0x000000180600728c */ /* 0x000fc8000bf05270 */
[----:B------:R-:W-:-:S06]  /*3290*/  USEL UR7, URZ, 0x1, UP0 ;  /* 0x000000013f077887 */ /* 0x000fcc0008000000 */
[----:B------:R-:W-:-:S12]  /*32a0*/  ISETP.NE.AND P0, PT, RZ, UR7, PT ;  /* 0x00000007ff007c0c */ /* 0x000fd8000bf05270 */
[----:B------:R-:W-:Y:S03]  /*32b0*/  QGMMA.64x256x32.F32.E5M2.E5M2 R24, gdesc[UR8], R24, gsb0 ;  /* 0x03e00000081879f3 */ /* 0x000fe60008003818 */
[----:B------:R-:W-:Y:S02]  /*32c0*/  WARPGROUP.DEPBAR.LE gsb0, 0x1 ;  /* 0x00008000000079c5 */ /* 0x000fe40000010100 */
[----:B------:R-:W-:Y:S05]  /*32d0*/  @!P0 BRA `(.L_x_29) ;  /* 0x0000000c00808947 */ /* 0x000fea0003800000 */
[----:B------:R-:W-:Y:S02]  /*32e0*/  WARPGROUP.DEPBAR.LE gsb0, 0x0 ;  /* 0x00008000000079c5 */ /* 0x000fe40000010000 */
[----:B------:R-:W-:-:S01]  /*32f0*/  FADD R226, R24, R226 ;  /* 0x000000e218e27221 */ /* 0x000fc20000000000 */
[----:B------:R-:W-:Y:S01]  /*3300*/  FADD R225, R25, R225 ;  /* 0x000000e119e17221 */ /* 0x000fe20000000000 */
[----:B------:R1:W-:Y:S01]  /*3310*/  STL [R1+0x90], R227 ;  /* 0x000090e301007387 */ /* 0x0003e20000100800 */
[----:B------:R-:W-:-:S01]  /*3320*/  FADD R224, R26, R224 ;  /* 0x000000e01ae07221 */ /* 0x000fc20000000000 */
[----:B------:R-:W-:Y:S01]  /*3330*/  FADD R223, R27, R223 ;  /* 0x000000df1bdf7221 */ /* 0x000fe20000000000 */
[----:B------:R-:W-:-:S01]  /*3340*/  FADD R222, R28, R222 ;  /* 0x000000de1cde7221 */ /* 0x000fc20000000000 */
[----:B------:R-:W-:Y:S01]  /*3350*/  FADD R221, R29, R221 ;  /* 0x000000dd1ddd7221 */ /* 0x000fe20000000000 */
[----:B-1----:R-:W3:Y:S04]  /*3360*/  LDL.LU R227, [R1+0x30] ;  /* 0x0000300001e37983 */ /* 0x002ee80000300800 */
[----:B------:R1:W-:Y:S01]  /*3370*/  STL [R1+0x94], R226 ;  /* 0x000094e201007387 */ /* 0x0003e20000100800 */
[----:B------:R-:W-:-:S01]  /*3380*/  FADD R220, R30, R220 ;  /* 0x000000dc1edc7221 */ /* 0x000fc20000000000 */
[----:B------:R-:W-:-:S02]  /*3390*/  FADD R219, R31, R219 ;  /* 0x000000db1fdb7221 */ /* 0x000fc40000000000 */
[----:B-1----:R-:W4:Y:S04]  /*33a0*/  LDL.LU R226, [R1+0x2c] ;  /* 0x00002c0001e27983 */ /* 0x002f280000300800 */
[----:B------:R1:W-:Y:S01]  /*33b0*/  STL [R1+0x98], R225 ;  /* 0x000098e101007387 */ /* 0x0003e20000100800 */
[----:B------:R-:W-:-:S03]  /*33c0*/  FADD R218, R32, R218 ;  /* 0x000000da20da7221 */ /* 0x000fc60000000000 */
[----:B-1----:R-:W2:Y:S04]  /*33d0*/  LDL.LU R225, [R1+0x28] ;  /* 0x0000280001e17983 */ /* 0x002ea80000300800 */
        /* <DEDUP_REMOVED lines=9> */
[----:B------:R1:W-:Y:S04]  /*3470*/  STL [R1+0xa8], R221 ;  /* 0x0000a8dd01007387 */ /* 0x0003e80000100800 */
        /* <DEDUP_REMOVED lines=12> */
[----:B-1----:R-:W2:Y:S01]  /*3540*/  LDL.LU R215, [R1] ;  /* 0x0000000001d77983 */ /* 0x002ea20000300800 */
[----:B------:R-:W-:-:S01]  /*3550*/  FADD R214, R36, R214 ;  /* 0x000000d624d67221 */ /* 0x000fc20000000000 */
[----:B------:R-:W-:Y:S01]  /*3560*/  FADD R213, R37, R213 ;  /* 0x000000d525d57221 */ /* 0x000fe20000000000 */
[----:B------:R-:W-:-:S01]  /*3570*/  FADD R212, R38, R212 ;  /* 0x000000d426d47221 */ /* 0x000fc20000000000 */
[----:B------:R-:W-:Y:S01]  /*3580*/  FADD R211, R39, R211 ;  /* 0x000000d327d37221 */ /* 0x000fe20000000000 */
[----:B------:R-:W-:-:S01]  /*3590*/  FADD R210, R40, R210 ;  /* 0x000000d228d27221 */ /* 0x000fc20000000000 */
[----:B------:R-:W-:Y:S01]  /*35a0*/  STL [R1+0xc4], R214 ;  /* 0x0000c4d601007387 */ /* 0x000fe20000100800 */
        /* <DEDUP_REMOVED lines=11> */
[----:B------:R1:W-:Y:S01]  /*3660*/  STL [R1+0xd0], R211 ;  /* 0x0000d0d301007387 */ /* 0x0003e20000100800 */
[----:B------:R-:W-:-:S01]  /*3670*/  FADD R200, R50, R200 ;  /* 0x000000c832c87221 */ /* 0x000fc20000000000 */
[----:B------:R-:W-:Y:S01]  /*3680*/  FADD R199, R51, R199 ;  /* 0x000000c733c77221 */ /* 0x000fe20000000000 */
        /* <DEDUP_REMOVED lines=69> */
[----:B-----5:R-:W-:Y:S01]  /*3ae0*/  FADD R0, R121, R0 ;  /* 0x0000000079007221 */ /* 0x020fe20000000000 */
[----:B---3--:R-:W-:-:S01]  /*3af0*/  FADD R227, R134, R227 ;  /* 0x000000e386e37221 */ /* 0x008fc20000000000 */
[----:B----4-:R-:W-:Y:S01]  /*3b00*/  FADD R226, R133, R226 ;  /* 0x000000e285e27221 */ /* 0x010fe20000000000 */
[----:B--2---:R-:W-:-:S01]  /*3b10*/  FADD R225, R132, R225 ;  /* 0x000000e184e17221 */ /* 0x004fc20000000000 */
        /* <DEDUP_REMOVED lines=9> */
[----:B------:R-:W-:-:S05]  /*3bb0*/  FADD R215, R122, R215 ;  /* 0x000000d77ad77221 */ /* 0x000fca0000000000 */
[----:B------:R2:W-:Y:S04]  /*3bc0*/  STL [R1], R215 ;  /* 0x000000d701007387 */ /* 0x0005e80000100800 */
[----:B------:R3:W-:Y:S04]  /*3bd0*/  STL [R1+0x4], R216 ;  /* 0x000004d801007387 */ /* 0x0007e80000100800 */
        /* <DEDUP_REMOVED lines=8> */
[----:B-1----:R-:W4:Y:S04]  /*3c60*/  LDL.LU R211, [R1+0x34] ;  /* 0x0000340001d37983 */ /* 0x002f280000300800 */
[----:B------:R1:W-:Y:S04]  /*3c70*/  STL [R1+0x28], R225 ;  /* 0x000028e101007387 */ /* 0x0003e80000100800 */
[----:B------:R-:W4:Y:S04]  /*3c80*/  LDL.LU R212, [R1+0x38] ;  /* 0x0000380001d47983 */ /* 0x000f280000300800 */
[----:B------:R1:W-:Y:S04]  /*3c90*/  STL [R1+0x2c], R226 ;  /* 0x00002ce201007387 */ /* 0x0003e80000100800 */
[----:B------:R-:W4:Y:S04]  /*3ca0*/  LDL.LU R213, [R1+0x3c] ;  /* 0x00003c0001d57983 */ /* 0x000f280000300800 */
[----:B------:R1:W-:Y:S04]  /*3cb0*/  STL [R1+0x30], R227 ;  /* 0x000030e301007387 */ /* 0x0003e80000100800 */
[----:B------:R-:W4:Y:S04]  /*3cc0*/  LDL.LU R214, [R1+0x40] ;  /* 0x0000400001d67983 */ /* 0x000f280000300800 */
[----:B--2---:R-:W2:Y:S04]  /*3cd0*/  LDL.LU R215, [R1+0x44] ;  /* 0x0000440001d77983 */ /* 0x004ea80000300800 */
[----:B---3--:R-:W3:Y:S04]  /*3ce0*/  LDL.LU R216, [R1+0x48] ;  /* 0x0000480001d87983 */ /* 0x008ee80000300800 */
[----:B----4-:R-:W4:Y:S04]  /*3cf0*/  LDL.LU R217, [R1+0x4c] ;  /* 0x00004c0001d97983 */ /* 0x010f280000300800 */
[----:B0-----:R-:W4:Y:S04]  /*3d00*/  LDL.LU R218, [R1+0x50] ;  /* 0x0000500001da7983 */ /* 0x001f280000300800 */
[----:B------:R-:W4:Y:S04]  /*3d10*/  LDL.LU R219, [R1+0x54] ;  /* 0x0000540001db7983 */ /* 0x000f280000300800 */
[----:B------:R-:W4:Y:S04]  /*3d20*/  LDL.LU R220, [R1+0x58] ;  /* 0x0000580001dc7983 */ /* 0x000f280000300800 */
[----:B------:R-:W4:Y:S04]  /*3d30*/  LDL.LU R221, [R1+0x5c] ;  /* 0x00005c0001dd7983 */ /* 0x000f280000300800 */
[----:B------:R-:W4:Y:S04]  /*3d40*/  LDL.LU R222, [R1+0x60] ;  /* 0x0000600001de7983 */ /* 0x000f280000300800 */
[----:B------:R-:W4:Y:S04]  /*3d50*/  LDL.LU R223, [R1+0x64] ;  /* 0x0000640001df7983 */ /* 0x000f280000300800 */
[----:B------:R-:W4:Y:S04]  /*3d60*/  LDL.LU R224, [R1+0x68] ;  /* 0x0000680001e07983 */ /* 0x000f280000300800 */
[----:B-1----:R-:W4:Y:S04]  /*3d70*/  LDL.LU R225, [R1+0x6c] ;  /* 0x00006c0001e17983 */ /* 0x002f280000300800 */
[----:B------:R-:W4:Y:S04]  /*3d80*/  LDL.LU R226, [R1+0x70] ;  /* 0x0000700001e27983 */ /* 0x000f280000300800 */
[----:B------:R-:W4:Y:S01]  /*3d90*/  LDL.LU R227, [R1+0x74] ;  /* 0x0000740001e37983 */ /* 0x000f220000300800 */
[----:B------:R-:W-:-:S05]  /*3da0*/  FADD R211, R135, R211 ;  /* 0x000000d387d37221 */ /* 0x000fca0000000000 */
[----:B------:R0:W-:Y:S01]  /*3db0*/  STL [R1+0x34], R211 ;  /* 0x000034d301007387 */ /* 0x0001e20000100800 */
[----:B------:R-:W-:-:S03]  /*3dc0*/  FADD R212, R136, R212 ;  /* 0x000000d488d47221 */ /* 0x000fc60000000000 */
[----:B0-----:R1:W5:Y:S01]  /*3dd0*/  LDL.LU R211, [R1+0xd0] ;  /* 0x0000d00001d37983 */ /* 0x0013620000300800 */
[----:B------:R-:W-:-:S03]  /*3de0*/  FADD R213, R137, R213 ;  /* 0x000000d589d57221 */ /* 0x000fc60000000000 */
[----:B------:R0:W-:Y:S01]  /*3df0*/  STL [R1+0x38], R212 ;  /* 0x000038d401007387 */ /* 0x0001e20000100800 */
[----:B------:R-:W-:-:S01]  /*3e00*/  FADD R214, R138, R214 ;  /* 0x000000d68ad67221 */ /* 0x000fc20000000000 */
[----:B--2---:R-:W-:Y:S02]  /*3e10*/  FADD R215, R139, R215 ;  /* 0x000000d78bd77221 */ /* 0x004fe40000000000 */
[----:B0-----:R1:W5:Y:S01]  /*3e20*/  LDL.LU R212, [R1+0xcc] ;  /* 0x0000cc0001d47983 */ /* 0x0013620000300800 */
[----:B---3--:R-:W-:-:S03]  /*3e30*/  FADD R216, R140, R216 ;  /* 0x000000d88cd87221 */ /* 0x008fc60000000000 */
[----:B------:R0:W-:Y:S01]  /*3e40*/  STL [R1+0x3c], R213 ;  /* 0x00003cd501007387 */ /* 0x0001e20000100800 */
[----:B----4-:R-:W-:-:S03]  /*3e50*/  FADD R217, R141, R217 ;  /* 0x000000d98dd97221 */ /* 0x010fc60000000000 */
[----:B0-----:R1:W5:Y:S01]  /*3e60*/  LDL.LU R213, [R1+0xc8] ;  /* 0x0000c80001d57983 */ /* 0x0013620000300800 */
[----:B------:R-:W-:-:S03]  /*3e70*/  FADD R218, R142, R218 ;  /* 0x000000da8eda7221 */ /* 0x000fc60000000000 */
[----:B------:R0:W-:Y:S01]  /*3e80*/  STL [R1+0x40], R214 ;  /* 0x000040d601007387 */ /* 0x0001e20000100800 */
[----:B------:R-:W-:-:S01]  /*3e90*/  FADD R219, R143, R219 ;  /* 0x000000db8fdb7221 */ /* 0x000fc20000000000 */
[----:B------:R-:W-:Y:S02]  /*3ea0*/  FADD R220, R144, R220 ;  /* 0x000000dc90dc7221 */ /* 0x000fe40000000000 */
[----:B0-----:R1:W5:Y:S04]  /*3eb0*/  LDL.LU R214, [R1+0xc4] ;  /* 0x0000c40001d67983 */ /* 0x0013680000300800 */
[----:B------:R0:W-:Y:S01]  /*3ec0*/  STL [R1+0x44], R215 ;  /* 0x000044d701007387 */ /* 0x0001e20000100800 */
[----:B------:R-:W-:-:S01]  /*3ed0*/  FADD R221, R145, R221 ;  /* 0x000000dd91dd7221 */ /* 0x000fc20000000000 */
[----:B------:R-:W-:-:S02]  /*3ee0*/  FADD R222, R146, R222 ;  /* 0x000000de92de7221 */ /* 0x000fc40000000000 */
[----:B0-----:R1:W5:Y:S04]  /*3ef0*/  LDL.LU R215, [R1+0xc0] ;  /* 0x0000c00001d77983 */ /* 0x0013680000300800 */
[----:B------:R0:W-:Y:S01]  /*3f00*/  STL [R1+0x48], R216 ;  /* 0x000048d801007387 */ /* 0x0001e20000100800 */
[----:B------:R-:W-:-:S03]  /*3f10*/  FADD R223, R147, R223 ;  /* 0x000000df93df7221 */ /* 0x000fc60000000000 */
        /* <DEDUP_REMOVED lines=13> */
[----:B------:R0:W-:Y:S04]  /*3ff0*/  STL [R1+0x5c], R221 ;  /* 0x00005cdd01007387 */ /* 0x0001e80000100800 */
        /* <DEDUP_REMOVED lines=12> */
[----:B0-----:R1:W5:Y:S01]  /*40c0*/  LDL.LU R227, [R1+0x90] ;  /* 0x0000900001e37983 */ /* 0x0013620000300800 */
[----:B------:R-:W-:-:S05]  /*40d0*/  UMOV UR6, URZ ;  /* 0x0000003f00067c82 */ /* 0x000fca0008000000 */
.L_x_29:
[----:B------:R-:W-:Y:S05]  /*40e0*/  @!P1 BRA `(.L_x_30) ;  /* 0x0000000000049947 */ /* 0x000fea0003800000 */
[----:B------:R-:W-:Y:S01]  /*40f0*/  BPT.TRAP 0x1 ;  /* 0x000000040000795c */ /* 0x000fe20000300000 */
.L_x_30:
[----:B------:R3:W-:Y:S04]  /*4100*/  STL [R1+0x94], R2 ;  /* 0x0000940201007387 */ /* 0x0007e80000100800 */
[----:B---3--:R-:W3:Y:S04]  /*4110*/  LDL R2, [R1+0x78] ;  /* 0x0000780001027983 */ /* 0x008ee80000100800 */
[----:B-----5:R4:W-:Y:S04]  /*4120*/  STL [R1+0x90], R0 ;  /* 0x0000900001007387 */ /* 0x0209e80000100800 */
[----:B----4-:R-:W4:Y:S01]  /*4130*/  LDL R0, [R1+0x7c] ;  /* 0x00007c0001007983 */ /* 0x010f220000100800 */
[----:B0-----:R-:W-:Y:S01]  /*4140*/  IMAD.U32 R229, RZ, RZ, UR23 ;  /* 0x00000017ffe57e24 */ /* 0x001fe2000f8e00ff */
[----:B---3--:R-:W-:-:S02]  /*4150*/  ISETP.NE.AND P0, PT, R2, RZ, PT ;  /* 0x000000ff0200720c */ /* 0x008fc40003f05270 */
[----:B------:R0:W5:Y:S11]  /*4160*/  LDL.LU R2, [R1+0x94] ;  /* 0x0000940001027983 */ /* 0x0001760000300800 */
[----:B------:R-:W-:-:S05]  /*4170*/  @P0 LEA R229, R229, UR14, 0x3 ;  /* 0x0000000ee5e50c11 */ /* 0x000fca000f8e18ff */
[----:B------:R-:W-:-:S05]  /*4180*/  @P0 VIADD R229, R229, 0x48 ;  /* 0x00000048e5e50836 */ /* 0x000fca0000000000 */
[----:B----4-:R-:W-:Y:S02]  /*4190*/  @P0 PRMT R229, R0, 0x654, R229 ;  /* 0x0000065400e50816 */ /* 0x010fe400000000e5 */
[----:B------:R0:W5:Y:S01]  /*41a0*/  LDL.LU R0, [R1+0x90] ;  /* 0x0000900001007983 */ /* 0x0001620000300800 */
[----:B------:R-:W-:Y:S01]  /*41b0*/  UISETP.GT.U32.AND UP0, UPT, UR13, 0x1, UPT ;  /* 0x000000010d00788c */ /* 0x000fe2000bf04070 */
[----:B------:R0:W-:Y:S05]  /*41c0*/  @P0 SYNCS.ARRIVE.TRANS64.RED.A1T0 RZ, [R229+URZ], RZ ;  /* 0x000000ffe5ff09a7 */ /* 0x0001ea000810043f */
[----:B------:R-:W-:-:S13]  /*41d0*/  PLOP3.LUT P0, PT, PT, PT, UP0, 0x80, 0x0 ;  /* 0x000000000000781c */ /* 0x000fda0003f0f008 */
[----:B0-----:R-:W-:Y:S05]  /*41e0*/  @P0 BRA `(.L_x_31) ;  /* 0x0000000000040947 */ /* 0x001fea0003800000 */
[----:B------:R-:W-:Y:S01]  /*41f0*/  BPT.TRAP 0x1 ;  /* 0x000000040000795c */ /* 0x000fe20000300000 */
.L_x_31:
[----:B------:R-:W-:Y:S01]  /*4200*/  UIADD3 UR18, UR18, 0x1, URZ ;  /* 0x0000000112127890 */ /* 0x000fe2000fffe03f */
[C---:B------:R-:W-:Y:S01]  /*4210*/  ISETP.GT.AND P0, PT, R228.reuse, 0x1, PT ;  /* 0x00000001e400780c */ /* 0x040fe20003f04270 */
[----:B------:R-:W-:Y:S01]  /*4220*/  UIADD3 UR23, UR23, 0x1, URZ ;  /* 0x0000000117177890 */ /* 0x000fe2000fffe03f */
[----:B------:R-:W-:Y:S01]  /*4230*/  VIADD R228, R228, 0xffffffff ;  /* 0xffffffffe4e47836 */ /* 0x000fe20000000000 */
[----:B------:R-:W-:Y:S02]  /*4240*/  UISETP.NE.AND UP0, UPT, UR18, 0x9, UPT ;  /* 0x000000091200788c */ /* 0x000fe4000bf05270 */
[----:B------:R-:W-:Y:S02]  /*4250*/  UISETP.NE.AND UP1, UPT, UR23, 0x9, UPT ;  /* 0x000000091700788c */ /* 0x000fe4000bf25270 */
[----:B------:R-:W-:Y:S02]  /*4260*/  USEL UR8, URZ, 0x1, UP0 ;  /* 0x000000013f087887 */ /* 0x000fe40008000000 */
[----:B------:R-:W-:-:S02]  /*4270*/  USEL UR18, UR18, URZ, UP0 ;  /* 0x0000003f12127287 */ /* 0x000fc40008000000 */
[----:B------:R-:W-:Y:S02]  /*4280*/  USEL UR23, UR23, URZ, UP1 ;  /* 0x0000003f17177287 */ /* 0x000fe40008800000 */
[----:B------:R-:W-:Y:S01]  /*4290*/  LOP3.LUT R227, R227, UR8, RZ, 0x3c, !PT ;  /* 0x00000008e3e37c12 */ /* 0x000fe2000f8e3cff */
[----:B------:R-:W-:Y:S01]  /*42a0*/  UMOV UR8, 0x1 ;  /* 0x0000000100087882 */ /* 0x000fe20000000000 */
[----:B------:R-:W-:Y:S08]  /*42b0*/  @P0 BRA `(.L_x_32) ;  /* 0xffffffec00680947 */ /* 0x000ff0000383ffff */
.L_x_24:
[----:B------:R-:W-:-:S04]  /*42c0*/  UISETP.NE.AND UP0, UPT, UR6, URZ, UPT ;  /* 0x0000003f0600728c */ /* 0x000fc8000bf05270 */
[----:B------:R-:W-:-:S06]  /*42d0*/  USEL UR6, URZ, 0x1, !UP0 ;  /* 0x000000013f067887 */ /* 0x000fcc000c000000 */
[----:B------:R-:W-:-:S13]  /*42e0*/  ISETP.NE.AND P0, PT, RZ, UR6, PT ;  /* 0x00000006ff007c0c */ /* 0x000fda000bf05270 */
[----:B------:R-:W-:Y:S05]  /*42f0*/  @!P0 BRA `(.L_x_33) ;  /* 0x0000000c00dc8947 */ /* 0x000fea0003800000 */
[----:B------:R-:W3:Y:S04]  /*4300*/  LDL.LU R227, [R1+0x74] ;  /* 0x0000740001e37983 */ /* 0x000ee80000300800 */
[----:B---3--:R0:W-:Y:S04]  /*4310*/  STL [R1+0x90], R227 ;  /* 0x000090e301007387 */ /* 0x0081e80000100800 */
[----:B0-----:R-:W3:Y:S04]  /*4320*/  LDL.LU R227, [R1+0x70] ;  /* 0x0000700001e37983 */ /* 0x001ee80000300800 */
        /* <DEDUP_REMOVED lines=55> */
[----:B0-----:R-:W3:Y:S01]  /*46a0*/  LDL.LU R227, [R1] ;  /* 0x0000000001e37983 */ /* 0x001ee20000300800 */
[----:B------:R-:W-:-:S02]  /*46b0*/  WARPGROUP.DEPBAR.LE gsb0, 0x0 ;  /* 0x00008000000079c5 */ /* 0x000fc40000010000 */
[----:B------:R-:W-:Y:S01]  /*46c0*/  FADD R226, R24, R226 ;  /* 0x000000e218e27221 */ /* 0x000fe20000000000 */
        /* <DEDUP_REMOVED lines=95> */
[----:B-----5:R-:W-:Y:S01]  /*4cc0*/  FADD R2, R120, R2 ;  /* 0x0000000278027221 */ /* 0x020fe20000000000 */
[----:B------:R-:W-:Y:S01]  /*4cd0*/  FADD R0, R121, R0 ;  /* 0x0000000079007221 */ /* 0x000fe20000000000 */
[----:B---3--:R-:W-:-:S05]  /*4ce0*/  FADD R227, R122, R227 ;  /* 0x000000e37ae37221 */ /* 0x008fca0000000000 */
[----:B------:R0:W-:Y:S04]  /*4cf0*/  STL [R1], R227 ;  /* 0x000000e301007387 */ /* 0x0001e80000100800 */
[----:B0-----:R-:W3:Y:S02]  /*4d00*/  LDL.LU R227, [R1+0x100] ;  /* 0x0001000001e37983 */ /* 0x001ee40000300800 */
[----:B---3--:R-:W-:-:S05]  /*4d10*/  FADD R227, R123, R227 ;  /* 0x000000e37be37221 */ /* 0x008fca0000000000 */
[----:B------:R0:W-:Y:S04]  /*4d20*/  STL [R1+0x4], R227 ;  /* 0x000004e301007387 */ /* 0x0001e80000100800 */
        /* <DEDUP_REMOVED lines=83> */
[----:B------:R0:W-:Y:S02]  /*5260*/  STL [R1+0x74], R227 ;  /* 0x000074e301007387 */ /* 0x0001e40000100800 */
.L_x_33:
[----:B------:R-:W-:Y:S02]  /*5270*/  WARPGROUP.DEPBAR.LE gsb0, 0x0 ;  /* 0x00008000000079c5 */ /* 0x000fe40000010000 */
[----:B------:R-:W3:Y:S02]  /*5280*/  LDC R24, c[0x0][0x28c] ;  /* 0x0000a300ff187b82 */ /* 0x000ee40000000800 */
[----:B---3--:R-:W-:-:S13]  /*5290*/  ISETP.GE.AND P0, PT, R24, 0x1, PT ;  /* 0x000000011800780c */ /* 0x008fda0003f06270 */
[----:B------:R-:W-:Y:S05]  /*52a0*/  @!P0 BRA `(.L_x_34) ;  /* 0x0000000000648947 */ /* 0x000fea0003800000 */
[----:B------:R-:W-:-:S06]  /*52b0*/  UISETP.NE.AND UP0, UPT, UR21, 0x3, UPT ;  /* 0x000000031500788c */ /* 0x000fcc000bf05270 */
[----:B------:R-:W-:-:S13]  /*52c0*/  PLOP3.LUT P0, PT, PT, PT, UP0, 0x80, 0x0 ;  /* 0x000000000000781c */ /* 0x000fda0003f0f008 */
[----:B------:R-:W-:Y:S05]  /*52d0*/  @!P0 BRA `(.L_x_35) ;  /* 0x0000000000048947 */ /* 0x000fea0003800000 */
[----:B------:R-:W-:Y:S01]  /*52e0*/  BPT.TRAP 0x1 ;  /* 0x000000040000795c */ /* 0x000fe20000300000 */
.L_x_35:
[----:B0-----:R-:W3:Y:S01]  /*52f0*/  LDL R227, [R1+0x78] ;  /* 0x0000780001e37983 */ /* 0x001ee20000100800 */
[----:B------:R-:W-:Y:S01]  /*5300*/  BSSY B0, `(.L_x_36) ;  /* 0x000000f000007945 */ /* 0x000fe20003800000 */
[----:B---3--:R-:W-:-:S13]  /*5310*/  ISETP.NE.AND P0, PT, R227, RZ, PT ;  /* 0x000000ffe300720c */ /* 0x008fda0003f05270 */
[----:B------:R-:W-:Y:S05]  /*5320*/  @!P0 BRA `(.L_x_37) ;  /* 0x0000000000308947 */ /* 0x000fea0003800000 */
[----:B------:R-:W3:Y:S01]  /*5330*/  LDL R227, [R1+0x7c] ;  /* 0x00007c0001e37983 */ /* 0x000ee20000100800 */
[----:B------:R-:W-:-:S04]  /*5340*/  UISETP.LT.AND UP0, UPT, UR12, 0x1, UPT ;  /* 0x000000010c00788c */ /* 0x000fc8000bf01270 */
[----:B------:R-:W-:-:S04]  /*5350*/  USEL UR8, UR12, 0x1, UP0 ;  /* 0x000000010c087887 */ /* 0x000fc80008000000 */
[----:B------:R-:W-:-:S04]  /*5360*/  UIADD3 UR8, UR5, UR12, -UR8 ;  /* 0x0000000c05087290 */ /* 0x000fc8000fffe808 */
[----:B------:R-:W-:-:S04]  /*5370*/  UIMAD.WIDE.U32 UR6, UR8, 0x38e38e39, URZ ;  /* 0x38e38e39080678a5 */ /* 0x000fc8000f8e003f */
[----:B------:R-:W-:-:S04]  /*5380*/  USHF.R.U32.HI UR6, URZ, 0x1, UR7 ;  /* 0x000000013f067899 */ /* 0x000fc80008011607 */
[----:B------:R-:W-:-:S04]  /*5390*/  UIMAD UR8, UR6, -0x9, UR8 ;  /* 0xfffffff7060878a4 */ /* 0x000fc8000f8e0208 */
[----:B------:R-:W-:-:S04]  /*53a0*/  ULEA UR8, UR8, UR14, 0x3 ;  /* 0x0000000e08087291 */ /* 0x000fc8000f8e183f */
[----:B------:R-:W-:-:S06]  /*53b0*/  UIADD3 UR8, UR8, 0x48, URZ ;  /* 0x0000004808087890 */ /* 0x000fcc000fffe03f */
[----:B------:R-:W-:-:S05]  /*53c0*/  IMAD.U32 R24, RZ, RZ, UR8 ;  /* 0x00000008ff187e24 */ /* 0x000fca000f8e00ff */
[----:B---3--:R-:W-:-:S04]  /*53d0*/  PRMT R24, R227, 0x654, R24 ;  /* 0x00000654e3187816 */ /* 0x008fc80000000018 */
[----:B------:R0:W-:Y:S03]  /*53e0*/  SYNCS.ARRIVE.TRANS64.RED.A1T0 RZ, [R24+URZ], RZ ;  /* 0x000000ff18ff79a7 */ /* 0x0001e6000810043f */
.L_x_37:
[----:B------:R-:W-:Y:S05]  /*53f0*/  BSYNC B0 ;  /* 0x0000000000007941 */ /* 0x000fea0003800000 */
.L_x_36:
[----:B------:R-:W-:-:S06]  /*5400*/  UISETP.GT.U32.AND UP0, UPT, UR13, 0x1, UPT ;  /* 0x000000010d00788c */ /* 0x000fcc000bf04070 */
[----:B------:R-:W-:-:S13]  /*5410*/  PLOP3.LUT P0, PT, PT, PT, UP0, 0x80, 0x0 ;  /* 0x000000000000781c */ /* 0x000fda0003f0f008 */
[----:B------:R-:W-:Y:S05]  /*5420*/  @P0 BRA `(.L_x_34) ;  /* 0x0000000000040947 */ /* 0x000fea0003800000 */
[----:B------:R-:W-:Y:S01]  /*5430*/  BPT.TRAP 0x1 ;  /* 0x000000040000795c */ /* 0x000fe20000300000 */
.L_x_34:
[----:B-----5:R3:W-:Y:S01]  /*5440*/  STL [R1+0x94], R2 ;  /* 0x0000940201007387 */ /* 0x0207e20000100800 */
[----:B------:R-:W4:Y:S01]  /*5450*/  LDC R28, c[0x0][0x288] ;  /* 0x0000a200ff1c7b82 */ /* 0x000f220000000800 */
[----:B------:R-:W-:Y:S02]  /*5460*/  UIADD3 UR9, UR12, UR5, URZ ;  /* 0x000000050c097290 */ /* 0x000fe4000fffe03f */
[----:B------:R0:W-:Y:S01]  /*5470*/  STL [R1+0x90], R0 ;  /* 0x0000900001007387 */ /* 0x0001e20000100800 */
[----:B------:R-:W-:Y:S01]  /*5480*/  USHF.R.S32.HI UR10, URZ, 0x1f, UR22 ;  /* 0x0000001f3f0a7899 */ /* 0x000fe20008011416 */
[----:B------:R-:W-:Y:S01]  /*5490*/  ULDC.64 UR14, c[0x0][0x5d0] ;  /* 0x00017400000e7ab9 */ /* 0x000fe20000000a00 */
[----:B------:R-:W-:Y:S01]  /*54a0*/  ULDC UR11, c[0x0][0x284] ;  /* 0x0000a100000b7ab9 */ /* 0x000fe20000000800 */
[----:B---3--:R-:W3:Y:S01]  /*54b0*/  S2R R2, SR_TID.X ;  /* 0x0000000000027919 */ /* 0x008ee20000002100 */
[----:B0-----:R-:W2:Y:S04]  /*54c0*/  LDL.LU R0, [R1+0x88] ;  /* 0x0000880001007983 */ /* 0x001ea80000300800 */
[----:B------:R-:W4:Y:S01]  /*54d0*/  LDL.LU R227, [R1+0x8c] ;  /* 0x00008c0001e37983 */ /* 0x000f220000300800 */
[----:B------:R-:W-:-:S02]  /*54e0*/  UISETP.GT.U32.AND UP0, UPT, UR9, 0x8, UPT ;  /* 0x000000080900788c */ /* 0x000fc4000bf04070 */
[----:B------:R-:W-:Y:S01]  /*54f0*/  UISETP.GE.U32.AND UP1, UPT, UR12, 0x9, UPT ;  /* 0x000000090c00788c */ /* 0x000fe2000bf26070 */
[--C-:B---3--:R-:W-:Y:S02]  /*5500*/  SHF.R.U32.HI R24, RZ, 0x2, R2.reuse ;  /* 0x00000002ff187819 */ /* 0x108fe40000011602 */
[----:B------:R-:W-:Y:S02]  /*5510*/  LOP3.LUT R26, R2, 0x60, RZ, 0xc0, !PT ;  /* 0x00000060021a7812 */ /* 0x000fe400078ec0ff */
[----:B------:R-:W-:Y:S02]  /*5520*/  SHF.R.U32.HI R27, RZ, 0x7, R2 ;  /* 0x00000007ff1b7819 */ /* 0x000fe40000011602 */
[----:B------:R-:W-:Y:S02]  /*5530*/  LOP3.LUT R25, R24, 0x7, RZ, 0xc0, !PT ;  /* 0x0000000718197812 */ /* 0x000fe400078ec0ff */
[----:B------:R-:W-:Y:S02]  /*5540*/  SHF.R.U32.HI R26, RZ, 0x1, R26 ;  /* 0x00000001ff1a7819 */ /* 0x000fe4000001161a */
[----:B------:R-:W-:-:S02]  /*5550*/  LOP3.LUT R24, R27, 0x1, RZ, 0xc0, !PT ;  /* 0x000000011b187812 */ /* 0x000fc400078ec0ff */
[----:B------:R-:W-:-:S03]  /*5560*/  IADD3 R29, RZ, -R26, -R25 ;  /* 0x8000001aff1d7210 */ /* 0x000fc60007ffe819 */
[C---:B------:R-:W-:Y:S02]  /*5570*/  IMAD.SHL.U32 R30, R24.reuse, 0x40, RZ ;  /* 0x00000040181e7824 */ /* 0x040fe400078e00ff */
[----:B------:R-:W-:Y:S02]  /*5580*/  IMAD R29, R24, -0x40, R29 ;  /* 0xffffffc0181d7824 */ /* 0x000fe400078e021d */
[----:B------:R-:W-:Y:S01]  /*5590*/  IMAD.SHL.U32 R24, R2, 0x2, RZ ;  /* 0x0000000202187824 */ /* 0x000fe200078e00ff */
[----:B------:R-:W-:-:S04]  /*55a0*/  LOP3.LUT R27, R30, 0x40, R25, 0xe2, !PT ;  /* 0x000000401e1b7812 */ /* 0x000fc800078ee219 */
[----:B------:R-:W-:Y:S02]  /*55b0*/  LOP3.LUT R30, R24, 0x6, RZ, 0xc0, !PT ;  /* 0x00000006181e7812 */ /* 0x000fe400078ec0ff */
[----:B------:R-:W-:Y:S02]  /*55c0*/  LOP3.LUT R24, R2, 0x3, RZ, 0xc0, !PT ;  /* 0x0000000302187812 */ /* 0x000fe400078ec0ff */
[----:B------:R0:W5:Y:S01]  /*55d0*/  LDL.LU R2, [R1+0x94] ;  /* 0x0000940001027983 */ /* 0x0001620000300800 */
[----:B------:R-:W-:Y:S01]  /*55e0*/  UIMAD.WIDE.U32 UR6, UR9, 0x38e38e39, URZ ;  /* 0x38e38e39090678a5 */ /* 0x000fe2000f8e003f */
[----:B--2---:R-:W-:Y:S01]  /*55f0*/  PRMT R30, R30, 0x6540, R0 ;  /* 0x000065401e1e7816 */ /* 0x004fe20000000000 */
[----:B------:R-:W-:Y:S02]  /*5600*/  IMAD.SHL.U32 R35, R0, 0x100, RZ ;  /* 0x0000010000237824 */ /* 0x000fe400078e00ff */
[----:B------:R0:W5:Y:S01]  /*5610*/  LDL.LU R0, [R1+0x90] ;  /* 0x0000900001007983 */ /* 0x0001620000300800 */
[----:B----4-:R-:W-:Y:S01]  /*5620*/  IMAD R34, R24, -0x2, R28 ;  /* 0xfffffffe18227824 */ /* 0x010fe200078e021c */
[----:B------:R-:W-:Y:S01]  /*5630*/  UIMAD UR5, UR10, UR14, URZ ;  /* 0x0000000e0a0572a4 */ /* 0x000fe2000f8e023f */
[----:B------:R-:W-:Y:S01]  /*5640*/  ISETP.GE.AND P0, PT, R35, R28, PT ;  /* 0x0000001c2300720c */ /* 0x000fe20003f06270 */
[C---:B------:R-:W-:Y:S01]  /*5650*/  IMAD.SHL.U32 R28, R227.reuse, 0x80, RZ ;  /* 0x00000080e31c7824 */ /* 0x040fe200078e00ff */
[----:B------:R-:W-:Y:S01]  /*5660*/  UISETP.LT.U32.AND UP0, UPT, UR12, 0x9, UP0 ;  /* 0x000000090c00788c */ /* 0x000fe20008701070 */
[--C-:B------:R-:W-:Y:S01]  /*5670*/  SHF.R.S32.HI R31, RZ, 0x1f, R30.reuse ;  /* 0x0000001fff1f7819 */ /* 0x100fe2000001141e */
[----:B------:R-:W-:Y:S01]  /*5680*/  UIMAD UR8, UR22, UR15, UR5 ;  /* 0x0000000f160872a4 */ /* 0x000fe2000f8e0205 */
[----:B------:R-:W-:Y:S01]  /*5690*/  IMAD.U32 R25, RZ, RZ, UR14 ;  /* 0x0000000eff197e24 */ /* 0x000fe2000f8e00ff */
[C---:B------:R-:W-:Y:S01]  /*56a0*/  ISETP.GE.OR P0, PT, R28.reuse, UR11, P0 ;  /* 0x0000000b1c007c0c */ /* 0x040fe20008706670 */
[----:B------:R-:W-:Y:S01]  /*56b0*/  USEL UR5, URZ, 0x1, !UP0 ;  /* 0x000000013f057887 */ /* 0x000fe2000c000000 */
[----:B------:R-:W-:Y:S01]  /*56c0*/  IMAD.WIDE R32, R227, 0x80, RZ ;  /* 0x00000080e3207825 */ /* 0x000fe200078e02ff */
[----:B------:R-:W-:Y:S01]  /*56d0*/  USHF.R.U32.HI UR6, URZ, 0x1, UR7 ;  /* 0x000000013f067899 */ /* 0x000fe20008011607 */
[----:B------:R-:W-:Y:S01]  /*56e0*/  IADD3 R38, -R28, UR11, R29 ;  /* 0x0000000b1c267c10 */ /* 0x000fe2000fffe11d */
[----:B------:R-:W-:Y:S01]  /*56f0*/  ULOP3.LUT UR4, UR4, UR5, URZ, 0x3c, !UPT ;  /* 0x0000000504047292 */ /* 0x000fe2000f8e3c3f */
[----:B------:R-:W-:Y:S01]  /*5700*/  IMAD.WIDE.U32 R24, R25, UR22, R30 ;  /* 0x0000001619187c25 */ /* 0x000fe2000f8e001e */
[----:B------:R-:W-:Y:S01]  /*5710*/  UIMAD UR5, UR6, -0x9, UR9 ;  /* 0xfffffff7060578a4 */ /* 0x000fe2000f8e0209 */
[----:B------:R-:W-:Y:S01]  /*5720*/  LOP3.LUT R39, R32, R27, R26, 0xfe, !PT ;  /* 0x0000001b20277212 */ /* 0x000fe200078efe1a */
[----:B------:R-:W-:Y:S01]  /*5730*/  @UP1 ULOP3.LUT UR4, UR4, 0x1, UR6, 0x78, !UPT ;  /* 0x0000000104041892 */ /* 0x000fe2000f8e7806 */
[----:B------:R-:W-:-:S02]  /*5740*/  VIADD R25, R25, UR8 ;  /* 0x0000000819197c36 */ /* 0x000fc40008000000 */
[----:B------:R-:W-:Y:S02]  /*5750*/  IMAD.IADD R35, R34, 0x1, -R35 ;  /* 0x0000000122237824 */ /* 0x000fe400078e0a23 */
[----:B------:R-:W-:Y:S01]  /*5760*/  IMAD.MOV.U32 R34, RZ, RZ, -0x1 ;  /* 0xffffffffff227424 */ /* 0x000fe200078e00ff */
[----:B0-----:R-:W-:Y:S06]  /*5770*/  @P0 BRA `(.L_x_38) ;  /* 0x0000008c00980947 */ /* 0x001fec0003800000 */
[----:B------:R-:W0:Y:S01]  /*5780*/  LDC.64 R28, c[0x0][0x5c8] ;  /* 0x00017200ff1c7b82 */ /* 0x000e220000000a00 */
[----:B------:R-:W-:Y:S01]  /*5790*/  ULDC.64 UR6, c[0x0][0x5c0] ;  /* 0x0001700000067ab9 */ /* 0x000fe20000000a00 */
[----:B------:R-:W-:Y:S01]  /*57a0*/  BSSY B0, `(.L_x_38) ;  /* 0x00008e3000007945 */ /* 0x000fe20003800000 */
[-C--:B0-----:R-:W-:Y:S02]  /*57b0*/  IMAD R26, R33, R28.reuse, RZ ;  /* 0x0000001c211a7224 */ /* 0x081fe400078e02ff */
[----:B------:R-:W-:-:S04]  /*57c0*/  IMAD.WIDE.U32 R24, R39, R28, R24 ;  /* 0x0000001c27187225 */ /* 0x000fc800078e0018 */
[----:B------:R-:W-:Y:S01]  /*57d0*/  IMAD R27, R39, R29, R26 ;  /* 0x0000001d271b7224 */ /* 0x000fe200078e021a */
[----:B------:R-:W-:Y:S02]  /*57e0*/  LEA R26, P0, R28, R24, 0x3 ;  /* 0x000000181c1a7211 */ /* 0x000fe400078018ff */
[----:B------:R-:W-:Y:S01]  /*57f0*/  IADD3 R24, P1, R24, UR6, RZ ;  /* 0x0000000618187c10 */ /* 0x000fe2000ff3e0ff */
[----:B------:R-:W-:Y:S01]  /*5800*/  IMAD.IADD R27, R25, 0x1, R27 ;  /* 0x00000001191b7824 */ /* 0x000fe200078e021b */
[----:B------:R-:W-:-:S04]  /*5810*/  IADD3 R26, P3, R26, UR6, RZ ;  /* 0x000000061a1a7c10 */ /* 0x000fc8000ff7e0ff */
[----:B------:R-:W-:Y:S02]  /*5820*/  LEA.HI.X R28, R28, R27, R29, 0x3, P0 ;  /* 0x0000001b1c1c7211 */ /* 0x000fe400000f1c1d */
[----:B------:R-:W-:Y:S02]  /*5830*/  FSETP.NEU.AND P0, PT, RZ, UR19, PT ;  /* 0x00000013ff007c0b */ /* 0x000fe4000bf0d000 */
[----:B------:R-:W-:Y:S02]  /*5840*/  IADD3.X R25, R27, UR7, RZ, P1, !PT ;  /* 0x000000071b197c10 */ /* 0x000fe40008ffe4ff */
[----:B------:R-:W-:-:S09]  /*5850*/  IADD3.X R27, R28, UR7, RZ, P3, !PT ;  /* 0x000000071c1b7c10 */ /* 0x000fd20009ffe4ff */
[----:B------:R-:W-:Y:S05]  /*5860*/  @!P0 BRA `(.L_x_39) ;  /* 0x0000006800d88947 */ /* 0x000fea0003800000 */
[----:B------:R-:W-:Y:S01]  /*5870*/  ULDC.64 UR8, c[0x0][0x5b8] ;  /* 0x00016e0000087ab9 */ /* 0x000fe20000000a00 */
[----:B------:R-:W-:Y:S01]  /*5880*/  ISETP.GE.AND P0, PT, R38, 0x1, PT ;  /* 0x000000012600780c */ /* 0x000fe20003f06270 */
[----:B------:R-:W-:Y:S02]  /*5890*/  UIMAD UR6, UR10, UR8, URZ ;  /* 0x000000080a0672a4 */ /* 0x000fe4000f8e023f */
[----:B------:R-:W-:Y:S01]  /*58a0*/  IMAD.U32 R29, RZ, RZ, UR8 ;  /* 0x00000008ff1d7e24 */ /* 0x000fe2000f8e00ff */
[----:B------:R-:W-:Y:S01]  /*58b0*/  BSSY B1, `(.L_x_40) ;  /* 0x000000f000017945 */ /* 0x000fe20003800000 */
[----:B------:R-:W-:Y:S01]  /*58c0*/  ISETP.LT.OR P4, PT, R35, 0x1, !P0 ;  /* 0x000000012300780c */ /* 0x000fe20004781670 */
[----:B------:R-:W-:Y:S02]  /*58d0*/  UIMAD UR6, UR22, UR9, UR6 ;  /* 0x00000009160672a4 */ /* 0x000fe4000f8e0206 */
[----:B------:R-:W-:Y:S01]  /*58e0*/  IMAD.WIDE.U32 R30, R29, UR22, R30 ;  /* 0x000000161d1e7c25 */ /* 0x000fe2000f8e001e */
[----:B------:R-:W-:-:S03]  /*58f0*/  ULDC.64 UR8, c[0x0][0x5a8] ;  /* 0x00016a0000087ab9 */ /* 0x000fc60000000a00 */
[----:B------:R-:W-:Y:S01]  /*5900*/  VIADD R31, R31, UR6 ;  /* 0x000000061f1f7c36 */ /* 0x000fe20008000000 */
[----:B------:R-:W-:Y:S02]  /*5910*/  ULDC.64 UR6, c[0x0][0x5b0] ;  /* 0x00016c0000067ab9 */ /* 0x000fe40000000a00 */
[----:B------:R-:W-:Y:S02]  /*5920*/  IMAD R36, R33, UR6, RZ ;  /* 0x0000000621247c24 */ /* 0x000fe4000f8e02ff */
[----:B------:R-:W-:-:S04]  /*5930*/  IMAD.WIDE.U32 R28, R39, UR6, R30 ;  /* 0x00000006271c7c25 */ /* 0x000fc8000f8e001e */
[--C-:B------:R-:W-:Y:S01]  /*5940*/  IMAD R37, R39, UR7, R36.reuse ;  /* 0x0000000727257c24 */ /* 0x100fe2000f8e0224 */
[----:B------:R-:W-:Y:S02]  /*5950*/  IADD3 R28, P1, R28, UR8, RZ ;  /* 0x000000081c1c7c10 */ /* 0x000fe4000ff3e0ff */
[----:B------:R-:W-:Y:S02]  /*5960*/  PRMT R36, RZ, 0x7610, R36 ;  /* 0x00007610ff247816 */ /* 0x000fe40000000024 */
[----:B------:R-:W-:Y:S01]  /*5970*/  IADD3.X R29, R29, UR9, R37, P1, !PT ;  /* 0x000000091d1d7c10 */ /* 0x000fe20008ffe425 */
[----:B------:R-:W-:Y:S08]  /*5980*/  @P4 BRA `(.L_x_41) ;  /* 0x0000000000044947 */ /* 0x000ff00003800000 */
[----:B------:R0:W5:Y:S02]  /*5990*/  LDG.E.U8 R36, desc[UR16][R28.64] ;  /* 0x000000101c247981 */ /* 0x000164000c1e1100 */
.L_x_41:
[----:B------:R-:W-:Y:S05]  /*59a0*/  BSYNC B1 ;  /* 0x0000000000017941 */ /* 0x000fea0003800000 */
.L_x_40:
[----:B-----5:R-:W-:Y:S01]  /*59b0*/  LOP3.LUT R36, R36, 0xff, RZ, 0xc0, !PT ;  /* 0x000000ff24247812 */ /* 0x020fe200078ec0ff */
[----:B------:R-:W-:Y:S01]  /*59c0*/  BSSY B1, `(.L_x_42) ;  /* 0x000000b000017945 */ /* 0x000fe20003800000 */
[----:B------:R-:W-:Y:S02]  /*59d0*/  ISETP.LT.OR P3, PT, R35, 0x2, !P0 ;  /* 0x000000022300780c */ /* 0x000fe40004761670 */
[----:B------:R-:W-:-:S05]  /*59e0*/  F2FP.F16.E5M2.UNPACK_B R36, R36 ;  /* 0x00000024ff24723e */ /* 0x000fca00020004ff */
[----:B------:R-:W-:-:S05]  /*59f0*/  HADD2.F32 R36, -RZ, R36.H0_H0 ;  /* 0x20000024ff247230 */ /* 0x000fca0000004100 */
[----:B------:R-:W-:Y:S01]  /*5a00*/  FMUL R37, R36, UR19 ;  /* 0x0000001324257c20 */ /* 0x000fe20008400000 */
[----:B------:R-:W-:-:S03]  /*5a10*/  PRMT R36, RZ, 0x7610, R36 ;  /* 0x00007610ff247816 */ /* 0x000fc60000000024 */
[----:B------:R-:W-:-:S05]  /*5a20*/  FFMA R37, R226, UR20, R37 ;  /* 0x00000014e2257c23 */ /* 0x000fca0008000025 */
[----:B------:R-:W-:-:S05]  /*5a30*/  F2FP.SATFINITE.E5M2.F32.PACK_AB_MERGE_C R37, RZ, R37, RZ ;  /* 0x00000025ff25723e */ /* 0x000fca00048060ff */
[----:B------:R2:W-:Y:S01]  /*5a40*/  @!P4 STG.E.U8 desc[UR16][R24.64], R37 ;  /* 0x000000251800c986 */ /* 0x0005e2000c101110 */
[----:B------:R-:W-:Y:S05]  /*5a50*/  @P3 BRA `(.L_x_43) ;  /* 0x0000000000043947 */ /* 0x000fea0003800000 */
[----:B------:R3:W5:Y:S02]  /*5a60*/  LDG.E.U8 R36, desc[UR16][R28.64+0x1] ;  /* 0x000001101c247981 */ /* 0x000764000c1e1100 */
.L_x_43:
[----:B------:R-:W-:Y:S05]  /*5a70*/  BSYNC B1 ;  /* 0x0000000000017941 */ /* 0x000fea0003800000 */
.L_x_42:
[----:B-----5:R-:W-:Y:S01]  /*5a80*/  LOP3.LUT R36, R36, 0xff, RZ, 0xc0, !PT ;  /* 0x000000ff24247812 */ /* 0x020fe200078ec0ff */
[----:B------:R-:W-:Y:S01]  /*5a90*/  BSSY B1, `(.L_x_44) ;  /* 0x0000013000017945 */ /* 0x000fe20003800000 */
[----:B--2---:R-:W-:Y:S02]  /*5aa0*/  IADD3 R37, P1, R39, 0x8, RZ ;  /* 0x0000000827257810 */ /* 0x004fe40007f3e0ff */
[----:B------:R-:W-:-:S03]  /*5ab0*/  F2FP.F16.E5M2.UNPACK_B R36, R36 ;  /* 0x00000024ff24723e */ /* 0x000fc600020004ff */
[----:B------:R-:W-:Y:S01]  /*5ac0*/  IMAD.X R32, RZ, RZ, R33, P1 ;  /* 0x000000ffff207224 */ /* 0x000fe200008e0621 */
[----:B------:R-:W-:Y:S01]  /*5ad0*/  ISETP.GE.AND P1, PT, R38, 0x9, PT ;  /* 0x000000092600780c */ /* 0x000fe20003f26270 */
[----:B------:R-:W-:Y:S02]  /*5ae0*/  HADD2.F32 R36, -RZ, R36.H0_H0 ;  /* 0x20000024ff247230 */ /* 0x000fe40000004100 */
[----:B------:R-:W-:Y:S01]  /*5af0*/  IMAD R32, R32, UR6, RZ ;  /* 0x0000000620207c24 */ /* 0x000fe2000f8e02ff */
[----:B------:R-:W-:Y:S01]  /*5b00*/  ISETP.LT.OR P5, PT, R35, 0x1, !P1 ;  /* 0x000000012300780c */ /* 0x000fe20004fa1670 */
[----:B------:R-:W-:-:S04]  /*5b10*/  IMAD.WIDE.U32 R30, R37, UR6, R30 ;  /* 0x00000006251e7c25 */ /* 0x000fc8000f8e001e */
[----:B------:R-:W-:Y:S01]  /*5b20*/  FMUL R36, R36, UR19 ;  /* 0x0000001324247c20 */ /* 0x000fe20008400000 */
[----:B------:R-:W-:-:S03]  /*5b30*/  IMAD R37, R37, UR7, R32 ;  /* 0x0000000725257c24 */ /* 0x000fc6000f8e0220 */
[----:B------:R-:W-:Y:S01]  /*5b40*/  FFMA R36, R225, UR20, R36 ;  /* 0x00000014e1247c23 */ /* 0x000fe20008000024 */
[----:B------:R-:W-:Y:S02]  /*5b50*/  IADD3 R30, P4, R30, UR8, RZ ;  /* 0x000000081e1e7c10 */ /* 0x000fe4000ff9e0ff */
[----:B------:R-:W-:Y:S02]  /*5b60*/  PRMT R32, RZ, 0x7610, R32 ;  /* 0x00007610ff207816 */ /* 0x000fe40000000020 */
[----:B------:R-:W-:Y:S02]  /*5b70*/  F2FP.SATFINITE.E5M2.F32.PACK_AB_MERGE_C R33, RZ, R36, RZ ;  /* 0x00000024ff21723e */ /* 0x000fe400048060ff */
[----:B------:R-:W-:-:S03]  /*5b80*/  IADD3.X R31, R31, UR9, R37, P4, !PT ;  /* 0x000000091f1f7c10 */ /* 0x000fc6000a7fe425 */
[----:B------:R2:W-:Y:S01]  /*5b90*/  @!P3 STG.E.U8 desc[UR16][R24.64+0x1], R33 ;  /* 0x000001211800b986 */ /* 0x0005e2000c101110 */
[----:B------:R-:W-:Y:S05]  /*5ba0*/  @P5 BRA `(.L_x_45) ;  /* 0x0000000000045947 */ /* 0x000fea0003800000 */
[----:B------:R4:W5:Y:S02]  /*5bb0*/  LDG.E.U8 R32, desc[UR16][R30.64] ;  /* 0x000000101e207981 */ /* 0x000964000c1e1100 */
.L_x_45:
[----:B------:R-:W-:Y:S05]  /*5bc0*/  BSYNC B1 ;  /* 0x0000000000017941 */ /* 0x000fea0003800000 */
.L_x_44:
[----:B-----5:R-:W-:Y:S01]  /*5bd0*/  LOP3.LUT R32, R32, 0xff, RZ, 0xc0, !PT ;  /* 0x000000ff20207812 */ /* 0x020fe200078ec0ff */
[----:B------:R-:W-:Y:S01]  /*5be0*/  BSSY B1, `(.L_x_46) ;  /* 0x000000b000017945 */ /* 0x000fe20003800000 */
[----:B------:R-:W-:Y:S02]  /*5bf0*/  ISETP.LT.OR P3, PT, R35, 0x2, !P1 ;  /* 0x000000022300780c */ /* 0x000fe40004f61670 */
[----:B------:R-:W-:-:S05]  /*5c00*/  F2FP.F16.E5M2.UNPACK_B R32, R32 ;  /* 0x00000020ff20723e */ /* 0x000fca00020004ff */
[----:B------:R-:W-:-:S05]  /*5c10*/  HADD2.F32 R32, -RZ, R32.H0_H0 ;  /* 0x20000020ff207230 */ /* 0x000fca0000004100 */
[----:B--2---:R-:W-:Y:S01]  /*5c20*/  FMUL R33, R32, UR19 ;  /* 0x0000001320217c20 */ /* 0x004fe20008400000 */
[----:B------:R-:W-:-:S03]  /*5c30*/  PRMT R32, RZ, 0x7610, R32 ;  /* 0x00007610ff207816 */ /* 0x000fc60000000020 */
[----:B------:R-:W-:-:S05]  /*5c40*/  FFMA R33, R224, UR20, R33 ;  /* 0x00000014e0217c23 */ /* 0x000fca0008000021 */
[----:B------:R-:W-:-:S05]  /*5c50*/  F2FP.SATFINITE.E5M2.F32.PACK_AB_MERGE_C R33, RZ, R33, RZ ;  /* 0x00000021ff21723e */ /* 0x000fca00048060ff */
[----:B------:R2:W-:Y:S01]  /*5c60*/  @!P5 STG.E.U8 desc[UR16][R26.64], R33 ;  /* 0x000000211a00d986 */ /* 0x0005e2000c101110 */
[----:B------:R-:W-:Y:S05]  /*5c70*/  @P3 BRA `(.L_x_47) ;  /* 0x0000000000043947 */ /* 0x000fea0003800000 */
[----:B------:R0:W5:Y:S02]  /*5c80*/  LDG.E.U8 R32, desc[UR16][R30.64+0x1] ;  /* 0x000001101e207981 */ /* 0x000164000c1e1100 */
.L_x_47:
[----:B------:R-:W-:Y:S05]  /*5c90*/  BSYNC B1 ;  /* 0x0000000000017941 */ /* 0x000fea0003800000 */
.L_x_46:
[----:B-----5:R-:W-:Y:S01]  /*5ca0*/  LOP3.LUT R32, R32, 0xff, RZ, 0xc0, !PT ;  /* 0x000000ff20207812 */ /* 0x020fe200078ec0ff */
[----:B------:R-:W-:Y:S01]  /*5cb0*/  BSSY B1, `(.L_x_48) ;  /* 0x000000b000017945 */ /* 0x000fe20003800000 */
[----:B------:R-:W-:Y:S02]  /*5cc0*/  ISETP.LT.OR P4, PT, R35, 0x9, !P0 ;  /* 0x000000092300780c */ /* 0x000fe40004781670 */
[----:B------:R-:W-:-:S05]  /*5cd0*/  F2FP.F16.E5M2.UNPACK_B R32, R32 ;  /* 0x00000020ff20723e */ /* 0x000fca00020004ff */
[----:B------:R-:W-:-:S05]  /*5ce0*/  HADD2.F32 R32, -RZ, R32.H0_H0 ;  /* 0x20000020ff207230 */ /* 0x000fca0000004100 */
[----:B------:R-:W-:-:S04]  /*5cf0*/  FMUL R32, R32, UR19 ;  /* 0x0000001320207c20 */ /* 0x000fc80008400000 */
[----:B------:R-:W-:-:S05]  /*5d00*/  FFMA R32, R223, UR20, R32 ;  /* 0x00000014df207c23 */ /* 0x000fca0008000020 */
[----:B--2---:R-:W-:Y:S02]  /*5d10*/  F2FP.SATFINITE.E5M2.F32.PACK_AB_MERGE_C R33, RZ, R32, RZ ;  /* 0x00000020ff21723e */ /* 0x004fe400048060ff */
[----:B------:R-:W-:-:S03]  /*5d20*/  PRMT R32, RZ, 0x7610, R32 ;  /* 0x00007610ff207816 */ /* 0x000fc60000000020 */
[----:B------:R2:W-:Y:S01]  /*5d30*/  @!P3 STG.E.U8 desc[UR16][R26.64+0x1], R33 ;  /* 0x000001211a00b986 */ /* 0x0005e2000c101110 */
[----:B------:R-:W-:Y:S05]  /*5d40*/  @P4 BRA `(.L_x_49) ;  /* 0x0000000000044947 */ /* 0x000fea0003800000 */
[----:B------:R0:W5:Y:S02]  /*5d50*/  LDG.E.U8 R32, desc[UR16][R28.64+0x8] ;  /* 0x000008101c207981 */ /* 0x000164000c1e1100 */
.L_x_49:
[----:B------:R-:W-:Y:S05]  /*5d60*/  BSYNC B1 ;  /* 0x0000000000017941 */ /* 0x000fea0003800000 */
.L_x_48:
        /* <DEDUP_REMOVED lines=12> */
.L_x_51:
[----:B------:R-:W-:Y:S05]  /*5e30*/  BSYNC B1 ;  /* 0x0000000000017941 */ /* 0x000fea0003800000 */
.L_x_50:
        /* <DEDUP_REMOVED lines=12> */
.L_x_53:
[----:B------:R-:W-:Y:S05]  /*5f00*/  BSYNC B1 ;  /* 0x0000000000017941 */ /* 0x000fea0003800000 */
.L_x_52:
        /* <DEDUP_REMOVED lines=12> */
.L_x_55:
[----:B------:R-:W-:Y:S05]  /*5fd0*/  BSYNC B1 ;  /* 0x0000000000017941 */ /* 0x000fea0003800000 */
.L_x_54:
        /* <DEDUP_REMOVED lines=12> */
.L_x_57:
[----:B------:R-:W-:Y:S05]  /*60a0*/  BSYNC B1 ;  /* 0x0000000000017941 */ /* 0x000fea0003800000 */
.L_x_56:
        /* <DEDUP_REMOVED lines=12> */
.L_x_59:
[----:B------:R-:W-:Y:S05]  /*6170*/  BSYNC B1 ;  /* 0x0000000000017941 */ /* 0x000fea0003800000 */
.L_x_58:
        /* <DEDUP_REMOVED lines=12> */
.L_x_61:
[----:B------:R-:W-:Y:S05]  /*6240*/  BSYNC B1 ;  /* 0x0000000000017941 */ /* 0x000fea0003800000 */
.L_x_60:
        /* <DEDUP_REMOVED lines=12> */
.L_x_63:
[----:B------:R-:W-:Y:S05]  /*6310*/  BSYNC B1 ;  /* 0x0000000000017941 */ /* 0x000fea0003800000 */
.L_x_62:
        /* <DEDUP_REMOVED lines=12> */
.L_x_65:
[----:B------:R-:W-:Y:S05]  /*63e0*/  BSYNC B1 ;  /* 0x0000000000017941 */ /* 0x000fea0003800000 */
.L_x_64:
        /* <DEDUP_REMOVED lines=12> */
.L_x_67:
[----:B------:R-:W-:Y:S05]  /*64b0*/  BSYNC B1 ;  /* 0x0000000000017941 */ /* 0x000fea0003800000 */
.L_x_66:
        /* <DEDUP_REMOVED lines=12> */
.L_x_69:
[----:B------:R-:W-:Y:S05]  /*6580*/  BSYNC B1 ;  /* 0x0000000000017941 */ /* 0x000fea0003800000 */
.L_x_68:
        /* <DEDUP_REMOVED lines=12> */
.L_x_71:
[----:B------:R-:W-:Y:S05]  /*6650*/  BSYNC B1 ;  /* 0x0000000000017941 */ /* 0x000fea0003800000 */
.L_x_70:
        /* <DEDUP_REMOVED lines=12> */
.L_x_73:
[----:B------:R-:W-:Y:S05]  /*6720*/  BSYNC B1 ;  /* 0x0000000000017941 */ /* 0x000fea0003800000 */
.L_x_72:
        /* <DEDUP_REMOVED lines=12> */
.L_x_75:
[----:B------:R-:W-:Y:S05]  /*67f0*/  BSYNC B1 ;  /* 0x0000000000017941 */ /* 0x000fea0003800000 */
.L_x_74:
        /* <DEDUP_REMOVED lines=12> */
.L_x_77:
[----:B------:R-:W-:Y:S05]  /*68c0*/  BSYNC B1 ;  /* 0x0000000000017941 */ /* 0x000fea0003800000 */
.L_x_76:
        /* <DEDUP_REMOVED lines=12> */
.L_x_79:
[----:B------:R-:W-:Y:S05]  /*6990*/  BSYNC B1 ;  /* 0x0000000000017941 */ /* 0x000fea0003800000 */
.L_x_78:
        /* <DEDUP_REMOVED lines=12> */
.L_x_81:
[----:B------:R-:W-:Y:S05]  /*6a60*/  BSYNC B1 ;  /* 0x0000000000017941 */ /* 0x000fea0003800000 */
.L_x_80:
        /* <DEDUP_REMOVED lines=12> */
.L_x_83:
[----:B------:R-:W-:Y:S05]  /*6b30*/  BSYNC B1 ;  /* 0x0000000000017941 */ /* 0x000fea0003800000 */
.L_x_82:
        /* <DEDUP_REMOVED lines=12> */
.L_x_85:
[----:B------:R-:W-:Y:S05]  /*6c00*/  BSYNC B1 ;  /* 0x0000000000017941 */ /* 0x000fea0003800000 */
.L_x_84:
        /* <DEDUP_REMOVED lines=12> */
.L_x_87:
[----:B------:R-:W-:Y:S05]  /*6cd0*/  BSYNC B1 ;  /* 0x0000000000017941 */ /* 0x000fea0003800000 */
.L_x_86:
        /* <DEDUP_REMOVED lines=12> */
.L_x_89:
[----:B------:R-:W-:Y:S05]  /*6da0*/  BSYNC B1 ;  /* 0x0000000000017941 */ /* 0x000fea0003800000 */
.L_x_88:
        /* <DEDUP_REMOVED lines=12> */
.L_x_91:
[----:B------:R-:W-:Y:S05]  /*6e70*/  BSYNC B1 ;  /* 0x0000000000017941 */ /* 0x000fea0003800000 */
.L_x_90:
        /* <DEDUP_REMOVED lines=12> */
.L_x_93:
[----:B------:R-:W-:Y:S05]  /*6f40*/  BSYNC B1 ;  /* 0x0000000000017941 */ /* 0x000fea0003800000 */
.L_x_92:
        /* <DEDUP_REMOVED lines=12> */
.L_x_95:
[----:B------:R-:W-:Y:S05]  /*7010*/  BSYNC B1 ;  /* 0x0000000000017941 */ /* 0x000fea0003800000 */
.L_x_94:
        /* <DEDUP_REMOVED lines=12> */
.L_x_97:
[----:B------:R-:W-:Y:S05]  /*70e0*/  BSYNC B1 ;  /* 0x0000000000017941 */ /* 0x000fea0003800000 */
.L_x_96:
        /* <DEDUP_REMOVED lines=12> */
.L_x_99:
[----:B------:R-:W-:Y:S05]  /*71b0*/  BSYNC B1 ;  /* 0x0000000000017941 */ /* 0x000fea0003800000 */
.L_x_98:
        /* <DEDUP_REMOVED lines=12> */
.L_x_101:
[----:B------:R-:W-:Y:S05]  /*7280*/  BSYNC B1 ;  /* 0x0000000000017941 */ /* 0x000fea0003800000 */
.L_x_100:
        /* <DEDUP_REMOVED lines=12> */
.L_x_103:
[----:B------:R-:W-:Y:S05]  /*7350*/  BSYNC B1 ;  /* 0x0000000000017941 */ /* 0x000fea0003800000 */
.L_x_102:
        /* <DEDUP_REMOVED lines=12> */
.L_x_105:
[----:B------:R-:W-:Y:S05]  /*7420*/  BSYNC B1 ;  /* 0x0000000000017941 */ /* 0x000fea0003800000 */
.L_x_104:
        /* <DEDUP_REMOVED lines=12> */
.L_x_107:
[----:B------:R-:W-:Y:S05]  /*74f0*/  BSYNC B1 ;  /* 0x0000000000017941 */ /* 0x000fea0003800000 */
.L_x_106:
        /* <DEDUP_REMOVED lines=12> */
.L_x_109:
[----:B------:R-:W-:Y:S05]  /*75c0*/  BSYNC B1 ;  /* 0x0000000000017941 */ /* 0x000fea0003800000 */
.L_x_108:
        /* <DEDUP_REMOVED lines=12> */
.L_x_111:
[----:B------:R-:W-:Y:S05]  /*7690*/  BSYNC B1 ;  /* 0x0000000000017941 */ /* 0x000fea0003800000 */
.L_x_110:
        /* <DEDUP_REMOVED lines=12> */
.L_x_113:
[----:B------:R-:W-:Y:S05]  /*7760*/  BSYNC B1 ;  /* 0x0000000000017941 */ /* 0x000fea0003800000 */
.L_x_112:
        /* <DEDUP_REMOVED lines=12> */
.L_x_115:
[----:B------:R-:W-:Y:S05]  /*7830*/  BSYNC B1 ;  /* 0x0000000000017941 */ /* 0x000fea0003800000 */
.L_x_114:
        /* <DEDUP_REMOVED lines=12> */
.L_x_117:
[----:B------:R-:W-:Y:S05]  /*7900*/  BSYNC B1 ;  /* 0x0000000000017941 */ /* 0x000fea0003800000 */
.L_x_116:
        /* <DEDUP_REMOVED lines=12> */
.L_x_119:
[----:B------:R-:W-:Y:S05]  /*79d0*/  BSYNC B1 ;  /* 0x0000000000017941 */ /* 0x000fea0003800000 */
.L_x_118:
        /* <DEDUP_REMOVED lines=12> */
.L_x_121:
[----:B------:R-:W-:Y:S05]  /*7aa0*/  BSYNC B1 ;  /* 0x0000000000017941 */ /* 0x000fea0003800000 */
.L_x_120:
        /* <DEDUP_REMOVED lines=12> */
.L_x_123:
[----:B------:R-:W-:Y:S05]  /*7b70*/  BSYNC B1 ;  /* 0x0000000000017941 */ /* 0x000fea0003800000 */
.L_x_122:
        /* <DEDUP_REMOVED lines=12> */
.L_x_125:
[----:B------:R-:W-:Y:S05]  /*7c40*/  BSYNC B1 ;  /* 0x0000000000017941 */ /* 0x000fea0003800000 */
.L_x_124:
        /* <DEDUP_REMOVED lines=12> */
.L_x_127:
[----:B------:R-:W-:Y:S05]  /*7d10*/  BSYNC B1 ;  /* 0x0000000000017941 */ /* 0x000fea0003800000 */
.L_x_126:
        /* <DEDUP_REMOVED lines=12> */
.L_x_129:
[----:B------:R-:W-:Y:S05]  /*7de0*/  BSYNC B1 ;  /* 0x0000000000017941 */ /* 0x000fea0003800000 */
.L_x_128:
        /* <DEDUP_REMOVED lines=12> */
.L_x_131:
[----:B------:R-:W-:Y:S05]  /*7eb0*/  BSYNC B1 ;  /* 0x0000000000017941 */ /* 0x000fea0003800000 */
.L_x_130:
        /* <DEDUP_REMOVED lines=12> */
.L_x_133:
[----:B------:R-:W-:Y:S05]  /*7f80*/  BSYNC B1 ;  /* 0x0000000000017941 */ /* 0x000fea0003800000 */
.L_x_132:
        /* <DEDUP_REMOVED lines=12> */
.L_x_135:
[----:B------:R-:W-:Y:S05]  /*8050*/  BSYNC B1 ;  /* 0x0000000000017941 */ /* 0x000fea0003800000 */
.L_x_134:
        /* <DEDUP_REMOVED lines=12> */
.L_x_137:
[----:B------:R-:W-:Y:S05]  /*8120*/  BSYNC B1 ;  /* 0x0000000000017941 */ /* 0x000fea0003800000 */
.L_x_136:
        /* <DEDUP_REMOVED lines=12> */
.L_x_139:
[----:B------:R-:W-:Y:S05]  /*81f0*/  BSYNC B1 ;  /* 0x0000000000017941 */ /* 0x000fea0003800000 */
.L_x_138:
        /* <DEDUP_REMOVED lines=12> */
.L_x_141:
[----:B------:R-:W-:Y:S05]  /*82c0*/  BSYNC B1 ;  /* 0x0000000000017941 */ /* 0x000fea0003800000 */
.L_x_140:
        /* <DEDUP_REMOVED lines=12> */
.L_x_143:
[----:B------:R-:W-:Y:S05]  /*8390*/  BSYNC B1 ;  /* 0x0000000000017941 */ /* 0x000fea0003800000 */
.L_x_142:
        /* <DEDUP_REMOVED lines=12> */
.L_x_145:
[----:B------:R-:W-:Y:S05]  /*8460*/  BSYNC B1 ;  /* 0x0000000000017941 */ /* 0x000fea0003800000 */
.L_x_144:
        /* <DEDUP_REMOVED lines=12> */
.L_x_147:
[----:B------:R-:W-:Y:S05]  /*8530*/  BSYNC B1 ;  /* 0x0000000000017941 */ /* 0x000fea0003800000 */
.L_x_146:
        /* <DEDUP_REMOVED lines=12> */
.L_x_149:
[----:B------:R-:W-:Y:S05]  /*8600*/  BSYNC B1 ;  /* 0x0000000000017941 */ /* 0x000fea0003800000 */
.L_x_148:
        /* <DEDUP_REMOVED lines=12> */
.L_x_151:
[----:B------:R-:W-:Y:S05]  /*86d0*/  BSYNC B1 ;  /* 0x0000000000017941 */ /* 0x000fea0003800000 */
.L_x_150:
        /* <DEDUP_REMOVED lines=12> */
.L_x_153:
[----:B------:R-:W-:Y:S05]  /*87a0*/  BSYNC B1 ;  /* 0x0000000000017941 */ /* 0x000fea0003800000 */
.L_x_152:
        /* <DEDUP_REMOVED lines=12> */
.L_x_155:
[----:B------:R-:W-:Y:S05]  /*8870*/  BSYNC B1 ;  /* 0x0000000000017941 */ /* 0x000fea0003800000 */
.L_x_154:
        /* <DEDUP_REMOVED lines=12> */
.L_x_157:
[----:B------:R-:W-:Y:S05]  /*8940*/  BSYNC B1 ;  /* 0x0000000000017941 */ /* 0x000fea0003800000 */
.L_x_156:
        /* <DEDUP_REMOVED lines=12> */
.L_x_159:
[----:B------:R-:W-:Y:S05]  /*8a10*/  BSYNC B1 ;  /* 0x0000000000017941 */ /* 0x000fea0003800000 */
.L_x_158:
        /* <DEDUP_REMOVED lines=12> */
.L_x_161:
[----:B------:R-:W-:Y:S05]  /*8ae0*/  BSYNC B1 ;  /* 0x0000000000017941 */ /* 0x000fea0003800000 */
.L_x_160:
        /* <DEDUP_REMOVED lines=12> */
.L_x_163:
[----:B------:R-:W-:Y:S05]  /*8bb0*/  BSYNC B1 ;  /* 0x0000000000017941 */ /* 0x000fea0003800000 */
.L_x_162:
        /* <DEDUP_REMOVED lines=12> */
.L_x_165:
[----:B------:R-:W-:Y:S05]  /*8c80*/  BSYNC B1 ;  /* 0x0000000000017941 */ /* 0x000fea0003800000 */
.L_x_164:
        /* <DEDUP_REMOVED lines=12> */
.L_x_167:
[----:B------:R-:W-:Y:S05]  /*8d50*/  BSYNC B1 ;  /* 0x0000000000017941 */ /* 0x000fea0003800000 */
.L_x_166:
        /* <DEDUP_REMOVED lines=12> */
.L_x_169:
[----:B------:R-:W-:Y:S05]  /*8e20*/  BSYNC B1 ;  /* 0x0000000000017941 */ /* 0x000fea0003800000 */
.L_x_168:
        /* <DEDUP_REMOVED lines=12> */
.L_x_171:
[----:B------:R-:W-:Y:S05]  /*8ef0*/  BSYNC B1 ;  /* 0x0000000000017941 */ /* 0x000fea0003800000 */
.L_x_170:
        /* <DEDUP_REMOVED lines=12> */
.L_x_173:
[----:B------:R-:W-:Y:S05]  /*8fc0*/  BSYNC B1 ;  /* 0x0000000000017941 */ /* 0x000fea0003800000 */
.L_x_172:
        /* <DEDUP_REMOVED lines=12> */
.L_x_175:
[----:B------:R-:W-:Y:S05]  /*9090*/  BSYNC B1 ;  /* 0x0000000000017941 */ /* 0x000fea0003800000 */
.L_x_174:
        /* <DEDUP_REMOVED lines=12> */
.L_x_177:
[----:B------:R-:W-:Y:S05]  /*9160*/  BSYNC B1 ;  /* 0x0000000000017941 */ /* 0x000fea0003800000 */
.L_x_176:
        /* <DEDUP_REMOVED lines=12> */
.L_x_179:
[----:B------:R-:W-:Y:S05]  /*9230*/  BSYNC B1 ;  /* 0x0000000000017941 */ /* 0x000fea0003800000 */
.L_x_178:
        /* <DEDUP_REMOVED lines=12> */
.L_x_181:
[----:B------:R-:W-:Y:S05]  /*9300*/  BSYNC B1 ;  /* 0x0000000000017941 */ /* 0x000fea0003800000 */
.L_x_180:
        /* <DEDUP_REMOVED lines=12> */
.L_x_183:
[----:B------:R-:W-:Y:S05]  /*93d0*/  BSYNC B1 ;  /* 0x0000000000017941 */ /* 0x000fea0003800000 */
.L_x_182:
        /* <DEDUP_REMOVED lines=12> */
.L_x_185:
[----:B------:R-:W-:Y:S05]  /*94a0*/  BSYNC B1 ;  /* 0x0000000000017941 */ /* 0x000fea0003800000 */
.L_x_184:
        /* <DEDUP_REMOVED lines=12> */
.L_x_187:
[----:B------:R-:W-:Y:S05]  /*9570*/  BSYNC B1 ;  /* 0x0000000000017941 */ /* 0x000fea0003800000 */
.L_x_186:
        /* <DEDUP_REMOVED lines=12> */
.L_x_189:
[----:B------:R-:W-:Y:S05]  /*9640*/  BSYNC B1 ;  /* 0x0000000000017941 */ /* 0x000fea0003800000 */
.L_x_188:
        /* <DEDUP_REMOVED lines=12> */
.L_x_191:
[----:B------:R-:W-:Y:S05]  /*9710*/  BSYNC B1 ;  /* 0x0000000000017941 */ /* 0x000fea0003800000 */
.L_x_190:
[----:B-----5:R-:W-:Y:S01]  /*9720*/  LOP3.LUT R32, R32, 0xff, RZ, 0xc0, !PT ;  /* 0x000000ff20207812 */ /* 0x020fe200078ec0ff */
[----:B------:R-:W-:Y:S01]  /*9730*/  BSSY B1, `(.L_x_192) ;  /* 0x000000b000017945 */ /* 0x000fe20003800000 */
[----:B------:R-:W-:Y:S02]  /*9740*/  ISETP.LT.OR P4, PT, R35, 0x99, !P0 ;  /* 0x000000992300780c */ /* 0x000fe40004781670 */
[----:B------:R-:W-:-:S05]  /*9750*/  F2FP.F16.E5M2.UNPACK_B R32, R32 ;  /* 0x00000020ff20723e */ /* 0x000fca00020004ff */
[----:B------:R-:W-:-:S05]  /*9760*/  HADD2.F32 R32, -RZ, R32.H0_H0 ;  /* 0x20000020ff207230 */ /* 0x000fca0000004100 */
[----:B------:R-:W-:-:S04]  /*9770*/  FMUL R32, R32, UR19 ;  /* 0x0000001320207c20 */ /* 0x000fc80008400000 */
[----:B------:R-:W-:Y:S01]  /*9780*/  FFMA R32, R23, UR20, R32 ;  /* 0x0000001417207c23 */ /* 0x000fe20008000020 */
[----:B------:R-:W-:-:S04]  /*9790*/  PRMT R23, RZ, 0x7610, R23 ;  /* 0x00007610ff177816 */ /* 0x000fc80000000017 */
[----:B--2---:R-:W-:-:S05]  /*97a0*/  F2FP.SATFINITE.E5M2.F32.PACK_AB_MERGE_C R33, RZ, R32, RZ ;  /* 0x00000020ff21723e */ /* 0x004fca00048060ff */
[----:B------:R2:W-:Y:S01]  /*97b0*/  @!P3 STG.E.U8 desc[UR16][R26.64+0x91], R33 ;  /* 0x000091211a00b986 */ /* 0x0005e2000c101110 */
[----:B------:R-:W-:Y:S05]  /*97c0*/  @P4 BRA `(.L_x_193) ;  /* 0x0000000000044947 */ /* 0x000fea0003800000 */
[----:B------:R0:W5:Y:S02]  /*97d0*/  LDG.E.U8 R23, desc[UR16][R28.64+0x98] ;  /* 0x000098101c177981 */ /* 0x000164000c1e1100 */
.L_x_193:
[----:B------:R-:W-:Y:S05]  /*97e0*/  BSYNC B1 ;  /* 0x0000000000017941 */ /* 0x000fea0003800000 */
.L_x_192:
        /* <DEDUP_REMOVED lines=8> */
[----:B------:R-:W-:-:S05]  /*9870*/  F2FP.SATFINITE.E5M2.F32.PACK_AB_MERGE_C R23, RZ, R23, RZ ;  /* 0x00000017ff17723e */ /* 0x000fca00048060ff */
[----:B------:R0:W-:Y:S01]  /*9880*/  @!P4 STG.E.U8 desc[UR16][R24.64+0x98], R23 ;  /* 0x000098171800c986 */ /* 0x0001e2000c101110 */
[----:B------:R-:W-:Y:S05]  /*9890*/  @P3 BRA `(.L_x_195) ;  /* 0x0000000000043947 */ /* 0x000fea0003800000 */
[----:B------:R0:W5:Y:S02]  /*98a0*/  LDG.E.U8 R22, desc[UR16][R28.64+0x99] ;  /* 0x000099101c167981 */ /* 0x000164000c1e1100 */
.L_x_195:
[----:B------:R-:W-:Y:S05]  /*98b0*/  BSYNC B1 ;  /* 0x0000000000017941 */ /* 0x000fea0003800000 */
.L_x_194:
        /* <DEDUP_REMOVED lines=8> */
[----:B0-----:R-:W-:-:S05]  /*9940*/  F2FP.SATFINITE.E5M2.F32.PACK_AB_MERGE_C R23, RZ, R22, RZ ;  /* 0x00000016ff17723e */ /* 0x001fca00048060ff */
[----:B------:R0:W-:Y:S01]  /*9950*/  @!P3 STG.E.U8 desc[UR16][R24.64+0x99], R23 ;  /* 0x000099171800b986 */ /* 0x0001e2000c101110 */
[----:B------:R-:W-:Y:S05]  /*9960*/  @P4 BRA `(.L_x_197) ;  /* 0x0000000000044947 */ /* 0x000fea0003800000 */
[----:B------:R0:W5:Y:S02]  /*9970*/  LDG.E.U8 R21, desc[UR16][R30.64+0x98] ;  /* 0x000098101e157981 */ /* 0x000164000c1e1100 */
.L_x_197:
[----:B------:R-:W-:Y:S05]  /*9980*/  BSYNC B1 ;  /* 0x0000000000017941 */ /* 0x000fea0003800000 */
.L_x_196:
        /* <DEDUP_REMOVED lines=12> */
.L_x_199:
[----:B------:R-:W-:Y:S05]  /*9a50*/  BSYNC B1 ;  /* 0x0000000000017941 */ /* 0x000fea0003800000 */
.L_x_198:
        /* <DEDUP_REMOVED lines=12> */
.L_x_201:
[----:B------:R-:W-:Y:S05]  /*9b20*/  BSYNC B1 ;  /* 0x0000000000017941 */ /* 0x000fea0003800000 */
.L_x_200:
        /* <DEDUP_REMOVED lines=12> */
.L_x_203:
[----:B------:R-:W-:Y:S05]  /*9bf0*/  BSYNC B1 ;  /* 0x0000000000017941 */ /* 0x000fea0003800000 */
.L_x_202:
        /* <DEDUP_REMOVED lines=12> */
.L_x_205:
[----:B------:R-:W-:Y:S05]  /*9cc0*/  BSYNC B1 ;  /* 0x0000000000017941 */ /* 0x000fea0003800000 */
.L_x_204:
        /* <DEDUP_REMOVED lines=12> */
.L_x_207:
[----:B------:R-:W-:Y:S05]  /*9d90*/  BSYNC B1 ;  /* 0x0000000000017941 */ /* 0x000fea0003800000 */
.L_x_206:
        /* <DEDUP_REMOVED lines=12> */
.L_x_209:
[----:B------:R-:W-:Y:S05]  /*9e60*/  BSYNC B1 ;  /* 0x0000000000017941 */ /* 0x000fea0003800000 */
.L_x_208:
        /* <DEDUP_REMOVED lines=12> */
.L_x_211:
[----:B------:R-:W-:Y:S05]  /*9f30*/  BSYNC B1 ;  /* 0x0000000000017941 */ /* 0x000fea0003800000 */
.L_x_210:
        /* <DEDUP_REMOVED lines=12> */
.L_x_213:
[----:B------:R-:W-:Y:S05]  /*a000*/  BSYNC B1 ;  /* 0x0000000000017941 */ /* 0x000fea0003800000 */
.L_x_212:
        /* <DEDUP_REMOVED lines=12> */
.L_x_215:
[----:B------:R-:W-:Y:S05]  /*a0d0*/  BSYNC B1 ;  /* 0x0000000000017941 */ /* 0x000fea0003800000 */
.L_x_214:
        /* <DEDUP_REMOVED lines=12> */
.L_x_217:
[----:B------:R-:W-:Y:S05]  /*a1a0*/  BSYNC B1 ;  /* 0x0000000000017941 */ /* 0x000fea0003800000 */
.L_x_216:
        /* <DEDUP_REMOVED lines=12> */
.L_x_219:
[----:B------:R-:W-:Y:S05]  /*a270*/  BSYNC B1 ;  /* 0x0000000000017941 */ /* 0x000fea0003800000 */
.L_x_218:
        /* <DEDUP_REMOVED lines=12> */
.L_x_221:
[----:B------:R-:W-:Y:S05]  /*a340*/  BSYNC B1 ;  /* 0x0000000000017941 */ /* 0x000fea0003800000 */
.L_x_220:
        /* <DEDUP_REMOVED lines=12> */
.L_x_223:
[----:B------:R-:W-:Y:S05]  /*a410*/  BSYNC B1 ;  /* 0x0000000000017941 */ /* 0x000fea0003800000 */
.L_x_222:
        /* <DEDUP_REMOVED lines=12> */
.L_x_225:
[----:B------:R-:W-:Y:S05]  /*a4e0*/  BSYNC B1 ;  /* 0x0000000000017941 */ /* 0x000fea0003800000 */
.L_x_224:
        /* <DEDUP_REMOVED lines=12> */
.L_x_227:
[----:B------:R-:W-:Y:S05]  /*a5b0*/  BSYNC B1 ;  /* 0x0000000000017941 */ /* 0x000fea0003800000 */
.L_x_226:
        /* <DEDUP_REMOVED lines=12> */
.L_x_229:
[----:B------:R-:W-:Y:S05]  /*a680*/  BSYNC B1 ;  /* 0x0000000000017941 */ /* 0x000fea0003800000 */
.L_x_228:
        /* <DEDUP_REMOVED lines=12> */
.L_x_231:
[----:B------:R-:W-:Y:S05]  /*a750*/  BSYNC B1 ;  /* 0x0000000000017941 */ /* 0x000fea0003800000 */
.L_x_230:
        /* <DEDUP_REMOVED lines=12> */
.L_x_233:
[----:B------:R-:W-:Y:S05]  /*a820*/  BSYNC B1 ;  /* 0x0000000000017941 */ /* 0x000fea0003800000 */
.L_x_232:
        /* <DEDUP_REMOVED lines=12> */
.L_x_235:
[----:B------:R-:W-:Y:S05]  /*a8f0*/  BSYNC B1 ;  /* 0x0000000000017941 */ /* 0x000fea0003800000 */
.L_x_234:
[----:B-----5:R-:W-:Y:S01]  /*a900*/  LOP3.LUT R2, R2, 0xff, RZ, 0xc0, !PT ;  /* 0x000000ff02027812 */ /* 0x020fe200078ec0ff */
[----:B------:R-:W-:Y:S01]  /*a910*/  BSSY B1, `(.L_x_236) ;  /* 0x000000b000017945 */ /* 0x000fe20003800000 */
[----:B------:R-:W-:Y:S02]  /*a920*/  ISETP.LT.OR P4, PT, R35, 0xc1, !P1 ;  /* 0x000000c12300780c */ /* 0x000fe40004f81670 */
[----:B------:R-:W-:-:S05]  /*a930*/  F2FP.F16.E5M2.UNPACK_B R2, R2 ;  /* 0x00000002ff02723e */ /* 0x000fca00020004ff */
[----:B------:R-:W-:-:S05]  /*a940*/  HADD2.F32 R2, -RZ, R2.H0_H0 ;  /* 0x20000002ff027230 */ /* 0x000fca0000004100 */
[----:B0-----:R-:W-:-:S04]  /*a950*/  FMUL R3, R2, UR19 ;  /* 0x0000001302037c20 */ /* 0x001fc80008400000 */
[----:B------:R-:W-:Y:S01]  /*a960*/  FFMA R3, R0, UR20, R3 ;  /* 0x0000001400037c23 */ /* 0x000fe20008000003 */
[----:B------:R-:W-:-:S04]  /*a970*/  PRMT R0, RZ, 0x7610, R0 ;  /* 0x00007610ff007816 */ /* 0x000fc80000000000 */
[----:B------:R-:W-:-:S05]  /*a980*/  F2FP.SATFINITE.E5M2.F32.PACK_AB_MERGE_C R3, RZ, R3, RZ ;  /* 0x00000003ff03723e */ /* 0x000fca00048060ff */
[----:B------:R0:W-:Y:S01]  /*a990*/  @!P3 STG.E.U8 desc[UR16][R24.64+0xc1], R3 ;  /* 0x0000c1031800b986 */ /* 0x0001e2000c101110 */
[----:B------:R-:W-:Y:S05]  /*a9a0*/  @P4 BRA `(.L_x_237) ;  /* 0x0000000000044947 */ /* 0x000fea0003800000 */
[----:B------:R0:W5:Y:S02]  /*a9b0*/  LDG.E.U8 R0, desc[UR16][R30.64+0xc0] ;  /* 0x0000c0101e007981 */ /* 0x000164000c1e1100 */
.L_x_237:
[----:B------:R-:W-:Y:S05]  /*a9c0*/  BSYNC B1 ;  /* 0x0000000000017941 */ /* 0x000fea0003800000 */
.L_x_236:
[----:B------:R-:W2:Y:S01]  /*a9d0*/  LDL.LU R2, [R1] ;  /* 0x0000000001027983 */ /* 0x000ea20000300800 */
[----:B-----5:R-:W-:Y:S01]  /*a9e0*/  LOP3.LUT R0, R0, 0xff, RZ, 0xc0, !PT ;  /* 0x000000ff00007812 */ /* 0x020fe200078ec0ff */
[----:B------:R-:W-:Y:S01]  /*a9f0*/  BSSY B1, `(.L_x_238) ;  /* 0x000000b000017945 */ /* 0x000fe20003800000 */
[----:B------:R-:W-:Y:S02]  /*aa00*/  ISETP.LT.OR P3, PT, R35, 0xc2, !P1 ;  /* 0x000000c22300780c */ /* 0x000fe40004f61670 */
[----:B------:R-:W-:-:S05]  /*aa10*/  F2FP.F16.E5M2.UNPACK_B R0, R0 ;  /* 0x00000000ff00723e */ /* 0x000fca00020004ff */
[----:B------:R-:W-:-:S05]  /*aa20*/  HADD2.F32 R0, -RZ, R0.H0_H0 ;  /* 0x20000000ff007230 */ /* 0x000fca0000004100 */
[----:B------:R-:W-:-:S04]  /*aa30*/  FMUL R0, R0, UR19 ;  /* 0x0000001300007c20 */ /* 0x000fc80008400000 */
[----:B--2---:R-:W-:-:S05]  /*aa40*/  FFMA R0, R2, UR20, R0 ;  /* 0x0000001402007c23 */ /* 0x004fca0008000000 */
[----:B0-----:R-:W-:Y:S02]  /*aa50*/  F2FP.SATFINITE.E5M2.F32.PACK_AB_MERGE_C R3, RZ, R0, RZ ;  /* 0x00000000ff03723e */ /* 0x001fe400048060ff */
[----:B------:R-:W-:-:S03]  /*aa60*/  PRMT R0, RZ, 0x7610, R0 ;  /* 0x00007610ff007816 */ /* 0x000fc60000000000 */
[----:B------:R0:W-:Y:S01]  /*aa70*/  @!P4 STG.E.U8 desc[UR16][R26.64+0xc0], R3 ;  /* 0x0000c0031a00c986 */ /* 0x0001e2000c101110 */
[----:B------:R-:W-:Y:S05]  /*aa80*/  @P3 BRA `(.L_x_239) ;  /* 0x0000000000043947 */ /* 0x000fea0003800000 */
[----:B------:R2:W5:Y:S02]  /*aa90*/  LDG.E.U8 R0, desc[UR16][R30.64+0xc1] ;  /* 0x0000c1101e007981 */ /* 0x000564000c1e1100 */
.L_x_239:
[----:B------:R-:W-:Y:S05]  /*aaa0*/  BSYNC B1 ;  /* 0x0000000000017941 */ /* 0x000fea0003800000 */
.L_x_238:
[----:B------:R-:W3:Y:S01]  /*aab0*/  LDL.LU R2, [R1+0x4] ;  /* 0x0000040001027983 */ /* 0x000ee20000300800 */
[----:B-----5:R-:W-:Y:S01]  /*aac0*/  LOP3.LUT R0, R0, 0xff, RZ, 0xc0, !PT ;  /* 0x000000ff00007812 */ /* 0x020fe200078ec0ff */
[----:B------:R-:W-:Y:S01]  /*aad0*/  BSSY B1, `(.L_x_240) ;  /* 0x000000b000017945 */ /* 0x000fe20003800000 */
[----:B------:R-:W-:Y:S02]  /*aae0*/  ISETP.LT.OR P4, PT, R35, 0xc9, !P0 ;  /* 0x000000c92300780c */ /* 0x000fe40004781670 */
[----:B------:R-:W-:-:S05]  /*aaf0*/  F2FP.F16.E5M2.UNPACK_B R0, R0 ;  /* 0x00000000ff00723e */ /* 0x000fca00020004ff */
[----:B------:R-:W-:-:S05]  /*ab00*/  HADD2.F32 R0, -RZ, R0.H0_H0 ;  /* 0x20000000ff007230 */ /* 0x000fca0000004100 */
[----:B------:R-:W-:-:S04]  /*ab10*/  FMUL R0, R0, UR19 ;  /* 0x0000001300007c20 */ /* 0x000fc80008400000 */
[----:B---3--:R-:W-:-:S05]  /*ab20*/  FFMA R0, R2, UR20, R0 ;  /* 0x0000001402007c23 */ /* 0x008fca0008000000 */
[----:B0-----:R-:W-:Y:S02]  /*ab30*/  F2FP.SATFINITE.E5M2.F32.PACK_AB_MERGE_C R3, RZ, R0, RZ ;  /* 0x00000000ff03723e */ /* 0x001fe400048060ff */
[----:B------:R-:W-:-:S03]  /*ab40*/  PRMT R0, RZ, 0x7610, R0 ;  /* 0x00007610ff007816 */ /* 0x000fc60000000000 */
[----:B------:R0:W-:Y:S01]  /*ab50*/  @!P3 STG.E.U8 desc[UR16][R26.64+0xc1], R3 ;  /* 0x0000c1031a00b986 */ /* 0x0001e2000c101110 */
[----:B------:R-:W-:Y:S05]  /*ab60*/  @P4 BRA `(.L_x_241) ;  /* 0x0000000000044947 */ /* 0x000fea0003800000 */
[----:B------:R3:W5:Y:S02]  /*ab70*/  LDG.E.U8 R0, desc[UR16][R28.64+0xc8] ;  /* 0x0000c8101c007981 */ /* 0x000764000c1e1100 */
.L_x_241:
[----:B------:R-:W-:Y:S05]  /*ab80*/  BSYNC B1 ;  /* 0x0000000000017941 */ /* 0x000fea0003800000 */
.L_x_240:
[----:B------:R-:W2:Y:S01]  /*ab90*/  LDL.LU R2, [R1+0x8] ;  /* 0x0000080001027983 */ /* 0x000ea20000300800 */
        /* <DEDUP_REMOVED lines=12> */
.L_x_243:
[----:B------:R-:W-:Y:S05]  /*ac60*/  BSYNC B1 ;  /* 0x0000000000017941 */ /* 0x000fea0003800000 */
.L_x_242:
        /* <DEDUP_REMOVED lines=13> */
.L_x_245:
[----:B------:R-:W-:Y:S05]  /*ad40*/  BSYNC B1 ;  /* 0x0000000000017941 */ /* 0x000fea0003800000 */
.L_x_244:
        /* <DEDUP_REMOVED lines=13> */
.L_x_247:
[----:B------:R-:W-:Y:S05]  /*ae20*/  BSYNC B1 ;  /* 0x0000000000017941 */ /* 0x000fea0003800000 */
.L_x_246:
        /* <DEDUP_REMOVED lines=13> */
.L_x_249:
[----:B------:R-:W-:Y:S05]  /*af00*/  BSYNC B1 ;  /* 0x0000000000017941 */ /* 0x000fea0003800000 */
.L_x_248:
        /* <DEDUP_REMOVED lines=13> */
.L_x_251:
[----:B------:R-:W-:Y:S05]  /*afe0*/  BSYNC B1 ;  /* 0x0000000000017941 */ /* 0x000fea0003800000 */
.L_x_250:
        /* <DEDUP_REMOVED lines=13> */
.L_x_253:
[----:B------:R-:W-:Y:S05]  /*b0c0*/  BSYNC B1 ;  /* 0x0000000000017941 */ /* 0x000fea0003800000 */
.L_x_252:
        /* <DEDUP_REMOVED lines=13> */
.L_x_255:
[----:B------:R-:W-:Y:S05]  /*b1a0*/  BSYNC B1 ;  /* 0x0000000000017941 */ /* 0x000fea0003800000 */
.L_x_254:
        /* <DEDUP_REMOVED lines=13> */
.L_x_257:
[----:B------:R-:W-:Y:S05]  /*b280*/  BSYNC B1 ;  /* 0x0000000000017941 */ /* 0x000fea0003800000 */
.L_x_256:
        /* <DEDUP_REMOVED lines=13> */
.L_x_259:
[----:B------:R-:W-:Y:S05]  /*b360*/  BSYNC B1 ;  /* 0x0000000000017941 */ /* 0x000fea0003800000 */
.L_x_258:
        /* <DEDUP_REMOVED lines=13> */
.L_x_261:
[----:B------:R-:W-:Y:S05]  /*b440*/  BSYNC B1 ;  /* 0x0000000000017941 */ /* 0x000fea0003800000 */
.L_x_260:
        /* <DEDUP_REMOVED lines=13> */
.L_x_263:
[----:B------:R-:W-:Y:S05]  /*b520*/  BSYNC B1 ;  /* 0x0000000000017941 */ /* 0x000fea0003800000 */
.L_x_262:
        /* <DEDUP_REMOVED lines=13> */
.L_x_265:
[----:B------:R-:W-:Y:S05]  /*b600*/  BSYNC B1 ;  /* 0x0000000000017941 */ /* 0x000fea0003800000 */
.L_x_264:
        /* <DEDUP_REMOVED lines=13> */
.L_x_267:
[----:B------:R-:W-:Y:S05]  /*b6e0*/  BSYNC B1 ;  /* 0x0000000000017941 */ /* 0x000fea0003800000 */
.L_x_266:
        /* <DEDUP_REMOVED lines=13> */
.L_x_269:
[----:B------:R-:W-:Y:S05]  /*b7c0*/  BSYNC B1 ;  /* 0x0000000000017941 */ /* 0x000fea0003800000 */
.L_x_268:
        /* <DEDUP_REMOVED lines=13> */
.L_x_271:
[----:B------:R-:W-:Y:S05]  /*b8a0*/  BSYNC B1 ;  /* 0x0000000000017941 */ /* 0x000fea0003800000 */
.L_x_270:
        /* <DEDUP_REMOVED lines=13> */
.L_x_273:
[----:B------:R-:W-:Y:S05]  /*b980*/  BSYNC B1 ;  /* 0x0000000000017941 */ /* 0x000fea0003800000 */
.L_x_272:
        /* <DEDUP_REMOVED lines=13> */
.L_x_275:
[----:B------:R-:W-:Y:S05]  /*ba60*/  BSYNC B1 ;  /* 0x0000000000017941 */ /* 0x000fea0003800000 */
.L_x_274:
        /* <DEDUP_REMOVED lines=13> */
.L_x_277:
[----:B------:R-:W-:Y:S05]  /*bb40*/  BSYNC B1 ;  /* 0x0000000000017941 */ /* 0x000fea0003800000 */
.L_x_276:
        /* <DEDUP_REMOVED lines=13> */
.L_x_279:
[----:B------:R-:W-:Y:S05]  /*bc20*/  BSYNC B1 ;  /* 0x0000000000017941 */ /* 0x000fea0003800000 */
.L_x_278:
        /* <DEDUP_REMOVED lines=13> */
.L_x_281:
[----:B------:R-:W-:Y:S05]  /*bd00*/  BSYNC B1 ;  /* 0x0000000000017941 */ /* 0x000fea0003800000 */
.L_x_280:
        /* <DEDUP_REMOVED lines=13> */
.L_x_283:
[----:B------:R-:W-:Y:S05]  /*bde0*/  BSYNC B1 ;  /* 0x0000000000017941 */ /* 0x000fea0003800000 */
.L_x_282:
        /* <DEDUP_REMOVED lines=13> */
.L_x_285:
[----:B------:R-:W-:Y:S05]  /*bec0*/  BSYNC B1 ;  /* 0x0000000000017941 */ /* 0x000fea0003800000 */
.L_x_284:
        /* <DEDUP_REMOVED lines=13> */
.L_x_287:
[----:B------:R-:W-:Y:S05]  /*bfa0*/  BSYNC B1 ;  /* 0x0000000000017941 */ /* 0x000fea0003800000 */
.L_x_286:
        /* <DEDUP_REMOVED lines=13> */
.L_x_289:
[----:B------:R-:W-:Y:S05]  /*c080*/  BSYNC B1 ;  /* 0x0000000000017941 */ /* 0x000fea0003800000 */
.L_x_288:
        /* <DEDUP_REMOVED lines=13> */
.L_x_291:
[----:B------:R-:W-:Y:S05]  /*c160*/  BSYNC B1 ;  /* 0x0000000000017941 */ /* 0x000fea0003800000 */
.L_x_290:
        /* <DEDUP_REMOVED lines=13> */
.L_x_293:
[----:B------:R-:W-:Y:S05]  /*c240*/  BSYNC B1 ;  /* 0x0000000000017941 */ /* 0x000fea0003800000 */
.L_x_292:
        /* <DEDUP_REMOVED lines=13> */
.L_x_295:
[----:B------:R-:W-:Y:S05]  /*c320*/  BSYNC B1 ;  /* 0x0000000000017941 */ /* 0x000fea0003800000 */
.L_x_294:
[----:B------:R-:W-:Y:S05]  /*c330*/  @P1 BRA `(.L_x_296) ;  /* 0x0000002000a41947 */ /* 0x000fea0003800000 */
[----:B------:R-:W2:Y:S01]  /*c340*/  LDL.LU R2, [R1+0x74] ;  /* 0x0000740001027983 */ /* 0x000ea20000300800 */
[----:B-----5:R-:W-:-:S04]  /*c350*/  LOP3.LUT R0, R0, 0xff, RZ, 0xc0, !PT ;  /* 0x000000ff00007812 */ /* 0x020fc800078ec0ff */
[----:B------:R-:W-:-:S05]  /*c360*/  F2FP.F16.E5M2.UNPACK_B R0, R0 ;  /* 0x00000000ff00723e */ /* 0x000fca00020004ff */
[----:B------:R-:W-:-:S05]  /*c370*/  HADD2.F32 R0, -RZ, R0.H0_H0 ;  /* 0x20000000ff007230 */ /* 0x000fca0000004100 */
[----:B------:R-:W-:-:S04]  /*c380*/  FMUL R0, R0, UR19 ;  /* 0x0000001300007c20 */ /* 0x000fc80008400000 */
[----:B--2---:R-:W-:-:S05]  /*c390*/  FFMA R0, R2, UR20, R0 ;  /* 0x0000001402007c23 */ /* 0x004fca0008000000 */
[----:B0-----:R-:W-:-:S05]  /*c3a0*/  F2FP.SATFINITE.E5M2.F32.PACK_AB_MERGE_C R3, RZ, R0, RZ ;  /* 0x00000000ff03723e */ /* 0x001fca00048060ff */
[----:B------:R0:W-:Y:S01]  /*c3b0*/  STG.E.U8 desc[UR16][R26.64+0xf9], R3 ;  /* 0x0000f9031a007986 */ /* 0x0001e2000c101110 */
[----:B------:R-:W-:Y:S05]  /*c3c0*/  BRA `(.L_x_296) ;  /* 0x0000002000807947 */ /* 0x000fea0003800000 */
.L_x_39:
[----:B------:R-:W-:Y:S01]  /*c3d0*/  ISETP.GE.AND P1, PT, R38, 0x1, PT ;  /* 0x000000012600780c */ /* 0x000fe20003f26270 */
[----:B------:R-:W-:Y:S01]  /*c3e0*/  FMUL R226, R226, UR20 ;  /* 0x00000014e2e27c20 */ /* 0x000fe20008400000 */
[----:B------:R-:W2:Y:S01]  /*c3f0*/  LDL.LU R227, [R1+0x10] ;  /* 0x0000100001e37983 */ /* 0x000ea20000300800 */
[----:B------:R-:W-:Y:S01]  /*c400*/  ISETP.GE.AND P0, PT, R38, 0x9, PT ;  /* 0x000000092600780c */ /* 0x000fe20003f06270 */
[----:B------:R-:W-:Y:S01]  /*c410*/  FMUL R225, R225, UR20 ;  /* 0x00000014e1e17c20 */ /* 0x000fe20008400000 */
[C---:B------:R-:W-:Y:S02]  /*c420*/  ISETP.LT.OR P4, PT, R35.reuse, 0x1, !P1 ;  /* 0x000000012300780c */ /* 0x040fe40004f81670 */
[C---:B------:R-:W-:Y:S02]  /*c430*/  ISETP.LT.OR P5, PT, R35.reuse, 0x2, !P1 ;  /* 0x000000022300780c */ /* 0x040fe40004fa1670 */
[----:B------:R-:W-:Y:S02]  /*c440*/  F2FP.SATFINITE.E5M2.F32.PACK_AB_MERGE_C R29, RZ, R226, RZ ;  /* 0x000000e2ff1d723e */ /* 0x000fe400048060ff */
[C---:B------:R-:W-:Y:S01]  /*c450*/  ISETP.LT.OR P3, PT, R35.reuse, 0x1, !P0 ;  /* 0x000000012300780c */ /* 0x040fe20004761670 */
[----:B------:R-:W-:Y:S01]  /*c460*/  FMUL R224, R224, UR20 ;  /* 0x00000014e0e07c20 */ /* 0x000fe20008400000 */
[----:B------:R-:W-:Y:S01]  /*c470*/  ISETP.LT.OR P6, PT, R35, 0xa, !P1 ;  /* 0x0000000a2300780c */ /* 0x000fe20004fc1670 */
[----:B------:R-:W-:Y:S01]  /*c480*/  FMUL R223, R223, UR20 ;  /* 0x00000014dfdf7c20 */ /* 0x000fe20008400000 */
[----:B------:R-:W-:Y:S01]  /*c490*/  F2FP.SATFINITE.E5M2.F32.PACK_AB_MERGE_C R225, RZ, R225, RZ ;  /* 0x000000e1ffe1723e */ /* 0x000fe200048060ff */
[----:B------:R-:W-:Y:S01]  /*c4a0*/  FMUL R221, R221, UR20 ;  /* 0x00000014dddd7c20 */ /* 0x000fe20008400000 */
[----:B------:R-:W-:Y:S01]  /*c4b0*/  FMUL R222, R222, UR20 ;  /* 0x00000014dede7c20 */ /* 0x000fe20008400000 */
[----:B------:R0:W-:Y:S01]  /*c4c0*/  @!P4 STG.E.U8 desc[UR16][R24.64], R29 ;  /* 0x0000001d1800c986 */ /* 0x0001e2000c101110 */
[----:B------:R-:W-:-:S02]  /*c4d0*/  ISETP.LT.OR P4, PT, R35, 0x2, !P0 ;  /* 0x000000022300780c */ /* 0x000fc40004781670 */
[----:B------:R-:W-:Y:S01]  /*c4e0*/  F2FP.SATFINITE.E5M2.F32.PACK_AB_MERGE_C R31, RZ, R224, RZ ;  /* 0x000000e0ff1f723e */ /* 0x000fe200048060ff */
[----:B------:R3:W-:Y:S01]  /*c4f0*/  @!P5 STG.E.U8 desc[UR16][R24.64+0x1], R225 ;  /* 0x000001e11800d986 */ /* 0x0007e2000c101110 */
[C---:B------:R-:W-:Y:S02]  /*c500*/  ISETP.LT.OR P5, PT, R35.reuse, 0x9, !P1 ;  /* 0x000000092300780c */ /* 0x040fe40004fa1670 */
[----:B------:R-:W-:Y:S01]  /*c510*/  F2FP.SATFINITE.E5M2.F32.PACK_AB_MERGE_C R223, RZ, R223, RZ ;  /* 0x000000dfffdf723e */ /* 0x000fe200048060ff */
[----:B------:R-:W-:Y:S01]  /*c520*/  FMUL R220, R220, UR20 ;  /* 0x00000014dcdc7c20 */ /* 0x000fe20008400000 */
[----:B------:R-:W-:Y:S01]  /*c530*/  F2FP.SATFINITE.E5M2.F32.PACK_AB_MERGE_C R221, RZ, R221, RZ ;  /* 0x000000ddffdd723e */ /* 0x000fe200048060ff */
[----:B------:R-:W-:Y:S01]  /*c540*/  @!P3 STG.E.U8 desc[UR16][R26.64], R31 ;  /* 0x0000001f1a00b986 */ /* 0x000fe2000c101110 */
[----:B------:R-:W-:-:S03]  /*c550*/  ISETP.LT.OR P3, PT, R35, 0x9, !P0 ;  /* 0x000000092300780c */ /* 0x000fc60004761670 */
[----:B------:R-:W-:Y:S01]  /*c560*/  @!P4 STG.E.U8 desc[UR16][R26.64+0x1], R223 ;  /* 0x000001df1a00c986 */ /* 0x000fe2000c101110 */
[----:B------:R-:W-:-:S03]  /*c570*/  ISETP.LT.OR P4, PT, R35, 0xa, !P0 ;  /* 0x0000000a2300780c */ /* 0x000fc60004781670 */
[----:B------:R-:W-:Y:S01]  /*c580*/  @!P6 STG.E.U8 desc[UR16][R24.64+0x9], R221 ;  /* 0x000009dd1800e986 */ /* 0x000fe2000c101110 */
[----:B------:R-:W-:Y:S01]  /*c590*/  ISETP.LT.OR P6, PT, R35, 0x12, !P1 ;  /* 0x000000122300780c */ /* 0x000fe20004fc1670 */
[----:B------:R-:W-:Y:S01]  /*c5a0*/  FMUL R219, R219, UR20 ;  /* 0x00000014dbdb7c20 */ /* 0x000fe20008400000 */
[----:B0-----:R-:W-:Y:S01]  /*c5b0*/  F2FP.SATFINITE.E5M2.F32.PACK_AB_MERGE_C R29, RZ, R222, RZ ;  /* 0x000000deff1d723e */ /* 0x001fe200048060ff */
[----:B------:R-:W-:Y:S01]  /*c5c0*/  FMUL R217, R217, UR20 ;  /* 0x00000014d9d97c20 */ /* 0x000fe20008400000 */
[----:B------:R-:W4:Y:S01]  /*c5d0*/  LDL.LU R226, [R1+0xc] ;  /* 0x00000c0001e27983 */ /* 0x000f220000300800 */
[----:B------:R-:W-:Y:S02]  /*c5e0*/  F2FP.SATFINITE.E5M2.F32.PACK_AB_MERGE_C R33, RZ, R220, RZ ;  /* 0x000000dcff21723e */ /* 0x000fe400048060ff */
[----:B------:R-:W-:Y:S01]  /*c5f0*/  F2FP.SATFINITE.E5M2.F32.PACK_AB_MERGE_C R219, RZ, R219, RZ ;  /* 0x000000dbffdb723e */ /* 0x000fe200048060ff */
[----:B------:R0:W-:Y:S01]  /*c600*/  @!P5 STG.E.U8 desc[UR16][R24.64+0x8], R29 ;  /* 0x0000081d1800d986 */ /* 0x0001e2000c101110 */
[----:B------:R-:W-:-:S02]  /*c610*/  ISETP.LT.OR P5, PT, R35, 0x11, !P1 ;  /* 0x000000112300780c */ /* 0x000fc40004fa1670 */
[----:B------:R-:W-:Y:S01]  /*c620*/  F2FP.SATFINITE.E5M2.F32.PACK_AB_MERGE_C R217, RZ, R217, RZ ;  /* 0x000000d9ffd9723e */ /* 0x000fe200048060ff */
[----:B---3--:R-:W3:Y:S01]  /*c630*/  LDL.LU R225, [R1+0x8] ;  /* 0x0000080001e17983 */ /* 0x008ee20000300800 */
[----:B------:R-:W-:-:S03]  /*c640*/  FMUL R218, R218, UR20 ;  /* 0x00000014dada7c20 */ /* 0x000fc60008400000 */
[----:B------:R-:W4:Y:S04]  /*c650*/  LDL.LU R224, [R1+0x4] ;  /* 0x0000040001e07983 */ /* 0x000f280000300800 */
[----:B------:R-:W3:Y:S01]  /*c660*/  LDL.LU R222, [R1] ;  /* 0x0000000001de7983 */ /* 0x000ee20000300800 */
[----:B0-----:R-:W-:Y:S01]  /*c670*/  F2FP.SATFINITE.E5M2.F32.PACK_AB_MERGE_C R29, RZ, R218, RZ ;  /* 0x000000daff1d723e */ /* 0x001fe200048060ff */
[----:B------:R-:W-:Y:S01]  /*c680*/  FMUL R216, R216, UR20 ;  /* 0x00000014d8d87c20 */ /* 0x000fe20008400000 */
[----:B------:R-:W-:Y:S01]  /*c690*/  FMUL R215, R215, UR20 ;  /* 0x00000014d7d77c20 */ /* 0x000fe20008400000 */
[----:B------:R0:W-:Y:S01]  /*c6a0*/  @!P3 STG.E.U8 desc[UR16][R26.64+0x8], R33 ;  /* 0x000008211a00b986 */ /* 0x0001e2000c101110 */
[----:B------:R-:W-:Y:S01]  /*c6b0*/  ISETP.LT.OR P3, PT, R35, 0x11, !P0 ;  /* 0x000000112300780c */ /* 0x000fe20004761670 */
[----:B------:R-:W-:Y:S01]  /*c6c0*/  FMUL R213, R213, UR20 ;  /* 0x00000014d5d57c20 */ /* 0x000fe20008400000 */
[----:B------:R-:W-:Y:S01]  /*c6d0*/  F2FP.SATFINITE.E5M2.F32.PACK_AB_MERGE_C R31, RZ, R216, RZ ;  /* 0x000000d8ff1f723e */ /* 0x000fe200048060ff */
[----:B------:R-:W-:Y:S01]  /*c6e0*/  @!P4 STG.E.U8 desc[UR16][R26.64+0x9], R219 ;  /* 0x000009db1a00c986 */ /* 0x000fe2000c101110 */
[C---:B------:R-:W-:Y:S01]  /*c6f0*/  ISETP.LT.OR P4, PT, R35.reuse, 0x12, !P0 ;  /* 0x000000122300780c */ /* 0x040fe20004781670 */
[----:B------:R-:W-:Y:S01]  /*c700*/  FMUL R214, R214, UR20 ;  /* 0x00000014d6d67c20 */ /* 0x000fe20008400000 */
[----:B------:R-:W-:Y:S01]  /*c710*/  F2FP.SATFINITE.E5M2.F32.PACK_AB_MERGE_C R215, RZ, R215, RZ ;  /* 0x000000d7ffd7723e */ /* 0x000fe200048060ff */
[----:B------:R-:W-:Y:S01]  /*c720*/  @!P6 STG.E.U8 desc[UR16][R24.64+0x11], R217 ;  /* 0x000011d91800e986 */ /* 0x000fe2000c101110 */
[C---:B------:R-:W-:Y:S01]  /*c730*/  ISETP.LT.OR P6, PT, R35.reuse, 0x1a, !P1 ;  /* 0x0000001a2300780c */ /* 0x040fe20004fc1670 */
[----:B------:R-:W-:Y:S01]  /*c740*/  FMUL R212, R212, UR20 ;  /* 0x00000014d4d47c20 */ /* 0x000fe20008400000 */
[----:B------:R-:W-:Y:S01]  /*c750*/  F2FP.SATFINITE.E5M2.F32.PACK_AB_MERGE_C R213, RZ, R213, RZ ;  /* 0x000000d5ffd5723e */ /* 0x000fe200048060ff */
[----:B------:R1:W-:Y:S01]  /*c760*/  @!P5 STG.E.U8 desc[UR16][R24.64+0x10], R29 ;  /* 0x0000101d1800d986 */ /* 0x0003e2000c101110 */
[----:B------:R-:W-:Y:S01]  /*c770*/  ISETP.LT.OR P5, PT, R35, 0x19, !P1 ;  /* 0x000000192300780c */ /* 0x000fe20004fa1670 */
[----:B------:R-:W-:Y:S01]  /*c780*/  FMUL R211, R211, UR20 ;  /* 0x00000014d3d37c20 */ /* 0x000fe20008400000 */
[----:B------:R-:W-:Y:S01]  /*c790*/  FMUL R209, R209, UR20 ;  /* 0x00000014d1d17c20 */ /* 0x000fe20008400000 */
[----:B------:R1:W-:Y:S01]  /*c7a0*/  @!P3 STG.E.U8 desc[UR16][R26.64+0x10], R31 ;  /* 0x0000101f1a00b986 */ /* 0x0003e2000c101110 */
[C---:B------:R-:W-:Y:S01]  /*c7b0*/  ISETP.LT.OR P3, PT, R35.reuse, 0x19, !P0 ;  /* 0x000000192300780c */ /* 0x040fe20004761670 */
[----:B------:R-:W-:Y:S01]  /*c7c0*/  FMUL R210, R210, UR20 ;  /* 0x00000014d2d27c20 */ /* 0x000fe20008400000 */
[----:B0-----:R-:W-:Y:S01]  /*c7d0*/  F2FP.SATFINITE.E5M2.F32.PACK_AB_MERGE_C R33, RZ, R212, RZ ;  /* 0x000000d4ff21723e */ /* 0x001fe200048060ff */
[----:B------:R-:W-:Y:S01]  /*c7e0*/  @!P4 STG.E.U8 desc[UR16][R26.64+0x11], R215 ;  /* 0x000011d71a00c986 */ /* 0x000fe2000c101110 */
[C---:B------:R-:W-:Y:S01]  /*c7f0*/  ISETP.LT.OR P4, PT, R35.reuse, 0x1a, !P0 ;  /* 0x0000001a2300780c */ /* 0x040fe20004781670 */
[----:B------:R-:W-:Y:S01]  /*c800*/  FMUL R208, R208, UR20 ;  /* 0x00000014d0d07c20 */ /* 0x000fe20008400000 */
[----:B------:R-:W-:Y:S01]  /*c810*/  F2FP.SATFINITE.E5M2.F32.PACK_AB_MERGE_C R211, RZ, R211, RZ ;  /* 0x000000d3ffd3723e */ /* 0x000fe200048060ff */
[----:B------:R-:W-:Y:S01]  /*c820*/  @!P6 STG.E.U8 desc[UR16][R24.64+0x19], R213 ;  /* 0x000019d51800e986 */ /* 0x000fe2000c101110 */
[----:B------:R-:W-:Y:S01]  /*c830*/  ISETP.LT.OR P6, PT, R35, 0x22, !P1 ;  /* 0x000000222300780c */ /* 0x000fe20004fc1670 */
[----:B------:R-:W-:Y:S01]  /*c840*/  FMUL R207, R207, UR20 ;  /* 0x00000014cfcf7c20 */ /* 0x000fe20008400000 */
[----:B-1----:R-:W-:Y:S01]  /*c850*/  F2FP.SATFINITE.E5M2.F32.PACK_AB_MERGE_C R29, RZ, R214, RZ ;  /* 0x000000d6ff1d723e */ /* 0x002fe200048060ff */
[----:B------:R-:W-:Y:S01]  /*c860*/  FMUL R205, R205, UR20 ;  /* 0x00000014cdcd7c20 */ /* 0x000fe20008400000 */
[----:B------:R-:W-:Y:S01]  /*c870*/  F2FP.SATFINITE.E5M2.F32.PACK_AB_MERGE_C R209, RZ, R209, RZ ;  /* 0x000000d1ffd1723e */ /* 0x000fe200048060ff */
[----:B------:R-:W-:Y:S01]  /*c880*/  FMUL R206, R206, UR20 ;  /* 0x00000014cece7c20 */ /* 0x000fe20008400000 */
[----:B------:R-:W-:Y:S01]  /*c890*/  F2FP.SATFINITE.E5M2.F32.PACK_AB_MERGE_C R31, RZ, R208, RZ ;  /* 0x000000d0ff1f723e */ /* 0x000fe200048060ff */
[----:B------:R0:W-:Y:S01]  /*c8a0*/  @!P5 STG.E.U8 desc[UR16][R24.64+0x18], R29 ;  /* 0x0000181d1800d986 */ /* 0x0001e2000c101110 */
[C---:B------:R-:W-:Y:S01]  /*c8b0*/  ISETP.LT.OR P5, PT, R35.reuse, 0x21, !P1 ;  /* 0x000000212300780c */ /* 0x040fe20004fa1670 */
[----:B------:R-:W-:Y:S01]  /*c8c0*/  FMUL R204, R204, UR20 ;  /* 0x00000014cccc7c20 */ /* 0x000fe20008400000 */
[----:B------:R-:W-:Y:S01]  /*c8d0*/  F2FP.SATFINITE.E5M2.F32.PACK_AB_MERGE_C R207, RZ, R207, RZ ;  /* 0x000000cfffcf723e */ /* 0x000fe200048060ff */
[----:B------:R1:W-:Y:S01]  /*c8e0*/  @!P3 STG.E.U8 desc[UR16][R26.64+0x18], R33 ;  /* 0x000018211a00b986 */ /* 0x0003e2000c101110 */
[----:B------:R-:W-:Y:S01]  /*c8f0*/  ISETP.LT.OR P3, PT, R35, 0x21, !P0 ;  /* 0x000000212300780c */ /* 0x000fe20004761670 */
[----:B------:R-:W-:Y:S01]  /*c900*/  FMUL R203, R203, UR20 ;  /* 0x00000014cbcb7c20 */ /* 0x000fe20008400000 */
[----:B------:R-:W-:Y:S01]  /*c910*/  F2FP.SATFINITE.E5M2.F32.PACK_AB_MERGE_C R205, RZ, R205, RZ ;  /* 0x000000cdffcd723e */ /* 0x000fe200048060ff */
[----:B------:R-:W-:Y:S01]  /*c920*/  @!P4 STG.E.U8 desc[UR16][R26.64+0x19], R211 ;  /* 0x000019d31a00c986 */ /* 0x000fe2000c101110 */
[----:B------:R-:W-:Y:S01]  /*c930*/  ISETP.LT.OR P4, PT, R35, 0x22, !P0 ;  /* 0x000000222300780c */ /* 0x000fe20004781670 */
[----:B------:R-:W-:Y:S01]  /*c940*/  FMUL R201, R201, UR20 ;  /* 0x00000014c9c97c20 */ /* 0x000fe20008400000 */
[----:B------:R-:W-:Y:S01]  /*c950*/  F2FP.SATFINITE.E5M2.F32.PACK_AB_MERGE_C R203, RZ, R203, RZ ;  /* 0x000000cbffcb723e */ /* 0x000fe200048060ff */
[----:B------:R-:W-:Y:S01]  /*c960*/  @!P6 STG.E.U8 desc[UR16][R24.64+0x21], R209 ;  /* 0x000021d11800e986 */ /* 0x000fe2000c101110 */
[----:B------:R-:W-:Y:S01]  /*c970*/  ISETP.LT.OR P6, PT, R35, 0x2a, !P1 ;  /* 0x0000002a2300780c */ /* 0x000fe20004fc1670 */
[----:B------:R-:W-:Y:S01]  /*c980*/  FMUL R202, R202, UR20 ;  /* 0x00000014caca7c20 */ /* 0x000fe20008400000 */
[----:B0-----:R-:W-:Y:S01]  /*c990*/  F2FP.SATFINITE.E5M2.F32.PACK_AB_MERGE_C R29, RZ, R210, RZ ;  /* 0x000000d2ff1d723e */ /* 0x001fe200048060ff */
[----:B------:R-:W-:Y:S01]  /*c9a0*/  FMUL R200, R200, UR20 ;  /* 0x00000014c8c87c20 */ /* 0x000fe20008400000 */
[----:B-1----:R-:W-:Y:S01]  /*c9b0*/  F2FP.SATFINITE.E5M2.F32.PACK_AB_MERGE_C R33, RZ, R204, RZ ;  /* 0x000000ccff21723e */ /* 0x002fe200048060ff */
[----:B------:R-:W-:Y:S01]  /*c9c0*/  FMUL R199, R199, UR20 ;  /* 0x00000014c7c77c20 */ /* 0x000fe20008400000 */
[----:B------:R-:W-:Y:S01]  /*c9d0*/  F2FP.SATFINITE.E5M2.F32.PACK_AB_MERGE_C R201, RZ, R201, RZ ;  /* 0x000000c9ffc9723e */ /* 0x000fe200048060ff */
[----:B------:R0:W-:Y:S01]  /*c9e0*/  @!P5 STG.E.U8 desc[UR16][R24.64+0x20], R29 ;  /* 0x0000201d1800d986 */ /* 0x0001e2000c101110 */
[----:B------:R-:W-:Y:S01]  /*c9f0*/  ISETP.LT.OR P5, PT, R35, 0x29, !P1 ;  /* 0x000000292300780c */ /* 0x000fe20004fa1670 */
[----:B------:R-:W-:Y:S01]  /*ca00*/  FMUL R197, R197, UR20 ;  /* 0x00000014c5c57c20 */ /* 0x000fe20008400000 */
[----:B------:R-:W-:Y:S01]  /*ca10*/  F2FP.SATFINITE.E5M2.F32.PACK_AB_MERGE_C R199, RZ, R199, RZ ;  /* 0x000000c7ffc7723e */ /* 0x000fe200048060ff */
[----:B------:R1:W-:Y:S01]  /*ca20*/  @!P3 STG.E.U8 desc[UR16][R26.64+0x20], R31 ;  /* 0x0000201f1a00b986 */ /* 0x0003e2000c101110 */
[C---:B------:R-:W-:Y:S01]  /*ca30*/  ISETP.LT.OR P3, PT, R35.reuse, 0x29, !P0 ;  /* 0x000000292300780c */ /* 0x040fe20004761670 */
[----:B------:R-:W-:Y:S01]  /*ca40*/  FMUL R198, R198, UR20 ;  /* 0x00000014c6c67c20 */ /* 0x000fe20008400000 */
[----:B------:R-:W-:Y:S01]  /*ca50*/  F2FP.SATFINITE.E5M2.F32.PACK_AB_MERGE_C R197, RZ, R197, RZ ;  /* 0x000000c5ffc5723e */ /* 0x000fe200048060ff */
[----:B------:R-:W-:Y:S01]  /*ca60*/  @!P4 STG.E.U8 desc[UR16][R26.64+0x21], R207 ;  /* 0x000021cf1a00c986 */ /* 0x000fe2000c101110 */
[----:B------:R-:W-:Y:S01]  /*ca70*/  ISETP.LT.OR P4, PT, R35, 0x2a, !P0 ;  /* 0x0000002a2300780c */ /* 0x000fe20004781670 */
[----:B------:R-:W-:Y:S01]  /*ca80*/  FMUL R196, R196, UR20 ;  /* 0x00000014c4c47c20 */ /* 0x000fe20008400000 */
[----:B------:R-:W-:Y:S01]  /*ca90*/  FMUL R195, R195, UR20 ;  /* 0x00000014c3c37c20 */ /* 0x000fe20008400000 */
        /* <DEDUP_REMOVED lines=27> */
[----:B------:R-:W-:Y:S01]  /*cc50*/  FMUL R186, R186, UR20 ;  /* 0x00000014baba7c20 */ /* 0x000fe20008400000 */
        /* <DEDUP_REMOVED lines=156> */
[----:B-----5:R-:W-:Y:S01]  /*d620*/  FMUL R0, R0, UR20 ;  /* 0x0000001400007c20 */ /* 0x020fe20008400000 */
[----:B-1----:R-:W-:Y:S01]  /*d630*/  F2FP.SATFINITE.E5M2.F32.PACK_AB_MERGE_C R33, RZ, R164, RZ ;  /* 0x000000a4ff21723e */ /* 0x002fe200048060ff */
        /* <DEDUP_REMOVED lines=9> */
[----:B------:R-:W-:Y:S01]  /*d6d0*/  FMUL R4, R4, UR20 ;  /* 0x0000001404047c20 */ /* 0x000fe20008400000 */
[----:B------:R-:W-:Y:S01]  /*d6e0*/  @!P4 STG.E.U8 desc[UR16][R26.64+0x71], R167 ;  /* 0x000071a71a00c986 */ /* 0x000fe2000c101110 */
[----:B------:R-:W-:-:S03]  /*d6f0*/  ISETP.LT.OR P4, PT, R35, 0x7a, !P0 ;  /* 0x0000007a2300780c */ /* 0x000fc60004781670 */
[----:B------:R-:W-:Y:S01]  /*d700*/  @!P6 STG.E.U8 desc[UR16][R24.64+0x79], R165 ;  /* 0x000079a51800e986 */ /* 0x000fe2000c101110 */
[----:B------:R-:W-:Y:S02]  /*d710*/  ISETP.LT.OR P6, PT, R35, 0x82, !P1 ;  /* 0x000000822300780c */ /* 0x000fe40004fc1670 */
[----:B0-----:R-:W-:Y:S01]  /*d720*/  F2FP.SATFINITE.E5M2.F32.PACK_AB_MERGE_C R29, RZ, R166, RZ ;  /* 0x000000a6ff1d723e */ /* 0x001fe200048060ff */
[----:B------:R-:W4:Y:S01]  /*d730*/  LDL.LU R220, [R1+0x14] ;  /* 0x0000140001dc7983 */ /* 0x000f220000300800 */
[----:B-1----:R-:W-:-:S03]  /*d740*/  F2FP.SATFINITE.E5M2.F32.PACK_AB_MERGE_C R31, RZ, R160, RZ ;  /* 0x000000a0ff1f723e */ /* 0x002fc600048060ff */
[----:B------:R0:W-:Y:S01]  /*d750*/  @!P5 STG.E.U8 desc[UR16][R24.64+0x78], R29 ;  /* 0x0000781d1800d986 */ /* 0x0001e2000c101110 */
[----:B------:R-:W-:-:S03]  /*d760*/  ISETP.LT.OR P5, PT, R35, 0x81, !P1 ;  /* 0x000000812300780c */ /* 0x000fc60004fa1670 */
[----:B------:R1:W-:Y:S01]  /*d770*/  @!P3 STG.E.U8 desc[UR16][R26.64+0x78], R33 ;  /* 0x000078211a00b986 */ /* 0x0003e2000c101110 */
[----:B------:R-:W-:-:S03]  /*d780*/  ISETP.LT.OR P3, PT, R35, 0x81, !P0 ;  /* 0x000000812300780c */ /* 0x000fc60004761670 */
        /* <DEDUP_REMOVED lines=26> */
[----:B0-----:R-:W-:Y:S02]  /*d930*/  F2FP.SATFINITE.E5M2.F32.PACK_AB_MERGE_C R29, RZ, R154, RZ ;  /* 0x0000009aff1d723e */ /* 0x001fe400048060ff */
[----:B-1----:R-:W-:-:S03]  /*d940*/  F2FP.SATFINITE.E5M2.F32.PACK_AB_MERGE_C R33, RZ, R20, RZ ;  /* 0x00000014ff21723e */ /* 0x002fc600048060ff */
[----:B------:R0:W-:Y:S01]  /*d950*/  @!P5 STG.E.U8 desc[UR16][R24.64+0x90], R29 ;  /* 0x0000901d1800d986 */ /* 0x0001e2000c101110 */
[----:B------:R-:W-:-:S03]  /*d960*/  ISETP.LT.OR P5, PT, R35, 0x99, !P1 ;  /* 0x000000992300780c */ /* 0x000fc60004fa1670 */
[----:B------:R-:W-:Y:S01]  /*d970*/  @!P3 STG.E.U8 desc[UR16][R26.64+0x90], R31 ;  /* 0x0000901f1a00b986 */ /* 0x000fe2000c101110 */
[----:B------:R-:W-:-:S03]  /*d980*/  ISETP.LT.OR P3, PT, R35, 0x99, !P0 ;  /* 0x000000992300780c */ /* 0x000fc60004761670 */
[----:B------:R1:W-:Y:S01]  /*d990*/  @!P4 STG.E.U8 desc[UR16][R26.64+0x91], R23 ;  /* 0x000091171a00c986 */ /* 0x0003e2000c101110 */
[----:B------:R-:W-:-:S03]  /*d9a0*/  ISETP.LT.OR P4, PT, R35, 0x9a, !P0 ;  /* 0x0000009a2300780c */ /* 0x000fc60004781670 */
[----:B------:R2:W-:Y:S01]  /*d9b0*/  @!P6 STG.E.U8 desc[UR16][R24.64+0x99], R21 ;  /* 0x000099151800e986 */ /* 0x0005e2000c101110 */
[----:B------:R-:W-:Y:S02]  /*d9c0*/  ISETP.LT.OR P6, PT, R35, 0xa2, !P1 ;  /* 0x000000a22300780c */ /* 0x000fe40004fc1670 */
[----:B0-----:R-:W-:-:S05]  /*d9d0*/  F2FP.SATFINITE.E5M2.F32.PACK_AB_MERGE_C R29, RZ, R22, RZ ;  /* 0x00000016ff1d723e */ /* 0x001fca00048060ff */
[----:B------:R-:W-:Y:S01]  /*d9e0*/  @!P5 STG.E.U8 desc[UR16][R24.64+0x98], R29 ;  /* 0x0000981d1800d986 */ /* 0x000fe2000c101110 */
[C---:B------:R-:W-:Y:S02]  /*d9f0*/  ISETP.LT.OR P5, PT, R35.reuse, 0xa1, !P1 ;  /* 0x000000a12300780c */ /* 0x040fe40004fa1670 */
[----:B-1----:R-:W-:Y:S01]  /*da00*/  F2FP.SATFINITE.E5M2.F32.PACK_AB_MERGE_C R23, RZ, R18, RZ ;  /* 0x00000012ff17723e */ /* 0x002fe200048060ff */
[----:B------:R-:W-:Y:S01]  /*da10*/  @!P3 STG.E.U8 desc[UR16][R26.64+0x98], R33 ;  /* 0x000098211a00b986 */ /* 0x000fe2000c101110 */
[C---:B------:R-:W-:Y:S02]  /*da20*/  ISETP.LT.OR P3, PT, R35.reuse, 0xa1, !P0 ;  /* 0x000000a12300780c */ /* 0x040fe40004761670 */
[----:B--2---:R-:W-:Y:S01]  /*da30*/  F2FP.SATFINITE.E5M2.F32.PACK_AB_MERGE_C R21, RZ, R16, RZ ;  /* 0x00000010ff15723e */ /* 0x004fe200048060ff */
[----:B------:R0:W-:Y:S01]  /*da40*/  @!P4 STG.E.U8 desc[UR16][R26.64+0x99], R19 ;  /* 0x000099131a00c986 */ /* 0x0001e2000c101110 */
[----:B------:R-:W-:-:S03]  /*da50*/  ISETP.LT.OR P4, PT, R35, 0xa2, !P0 ;  /* 0x000000a22300780c */ /* 0x000fc60004781670 */
[----:B------:R1:W-:Y:S01]  /*da60*/  @!P6 STG.E.U8 desc[UR16][R24.64+0xa1], R17 ;  /* 0x0000a1111800e986 */ /* 0x0003e2000c101110 */
[----:B------:R-:W-:-:S03]  /*da70*/  ISETP.LT.OR P6, PT, R35, 0xaa, !P1 ;  /* 0x000000aa2300780c */ /* 0x000fc60004fc1670 */
[----:B------:R-:W-:Y:S01]  /*da80*/  @!P5 STG.E.U8 desc[UR16][R24.64+0xa0], R23 ;  /* 0x0000a0171800d986 */ /* 0x000fe2000c101110 */
[----:B------:R-:W-:-:S03]  /*da90*/  ISETP.LT.OR P5, PT, R35, 0xa9, !P1 ;  /* 0x000000a92300780c */ /* 0x000fc60004fa1670 */
[----:B------:R-:W-:Y:S01]  /*daa0*/  @!P3 STG.E.U8 desc[UR16][R26.64+0xa0], R21 ;  /* 0x0000a0151a00b986 */ /* 0x000fe2000c101110 */
[C---:B------:R-:W-:Y:S02]  /*dab0*/  ISETP.LT.OR P3, PT, R35.reuse, 0xa9, !P0 ;  /* 0x000000a92300780c */ /* 0x040fe40004761670 */
[----:B0-----:R-:W-:Y:S01]  /*dac0*/  F2FP.SATFINITE.E5M2.F32.PACK_AB_MERGE_C R19, RZ, R14, RZ ;  /* 0x0000000eff13723e */ /* 0x001fe200048060ff */
[----:B------:R0:W-:Y:S01]  /*dad0*/  @!P4 STG.E.U8 desc[UR16][R26.64+0xa1], R15 ;  /* 0x0000a10f1a00c986 */ /* 0x0001e2000c101110 */
[C---:B------:R-:W-:Y:S02]  /*dae0*/  ISETP.LT.OR P4, PT, R35.reuse, 0xaa, !P0 ;  /* 0x000000aa2300780c */ /* 0x040fe40004781670 */
[----:B-1----:R-:W-:Y:S01]  /*daf0*/  F2FP.SATFINITE.E5M2.F32.PACK_AB_MERGE_C R17, RZ, R12, RZ ;  /* 0x0000000cff11723e */ /* 0x002fe200048060ff */
        /* <DEDUP_REMOVED lines=15> */
[----:B0-----:R-:W-:Y:S02]  /*dbf0*/  F2FP.SATFINITE.E5M2.F32.PACK_AB_MERGE_C R11, RZ, R6, RZ ;  /* 0x00000006ff0b723e */ /* 0x001fe400048060ff */
[C---:B------:R-:W-:Y:S01]  /*dc00*/  ISETP.LT.OR P3, PT, R35.reuse, 0xb9, !P0 ;  /* 0x000000b92300780c */ /* 0x040fe20004761670 */
[----:B------:R0:W-:Y:S01]  /*dc10*/  @!P4 STG.E.U8 desc[UR16][R26.64+0xb1], R7 ;  /* 0x0000b1071a00c986 */ /* 0x0001e2000c101110 */
[----:B-1----:R-:W-:Y:S02]  /*dc20*/  F2FP.SATFINITE.E5M2.F32.PACK_AB_MERGE_C R9, RZ, R4, RZ ;  /* 0x00000004ff09723e */ /* 0x002fe400048060ff */
[----:B------:R-:W-:Y:S01]  /*dc30*/  ISETP.LT.OR P4, PT, R35, 0xba, !P0 ;  /* 0x000000ba2300780c */ /* 0x000fe20004781670 */
[----:B------:R1:W-:Y:S04]  /*dc40*/  @!P6 STG.E.U8 desc[UR16][R24.64+0xb9], R5 ;  /* 0x0000b9051800e986 */ /* 0x0003e8000c101110 */
[----:B------:R2:W-:Y:S01]  /*dc50*/  @!P5 STG.E.U8 desc[UR16][R24.64+0xb8], R11 ;  /* 0x0000b80b1800d986 */ /* 0x0005e2000c101110 */
[----:B------:R-:W-:Y:S01]  /*dc60*/  FMUL R4, R227, UR20 ;  /* 0x00000014e3047c20 */ /* 0x000fe20008400000 */
[----:B------:R-:W-:-:S02]  /*dc70*/  ISETP.LT.OR P5, PT, R35, 0xc1, !P1 ;  /* 0x000000c12300780c */ /* 0x000fc40004fa1670 */
[----:B0-----:R-:W-:Y:S02]  /*dc80*/  F2FP.SATFINITE.E5M2.F32.PACK_AB_MERGE_C R7, RZ, R3, RZ ;  /* 0x00000003ff07723e */ /* 0x001fe400048060ff */
[----:B-1----:R-:W-:Y:S01]  /*dc90*/  F2FP.SATFINITE.E5M2.F32.PACK_AB_MERGE_C R5, RZ, R0, RZ ;  /* 0x00000000ff05723e */ /* 0x002fe200048060ff */
[----:B---3--:R-:W-:Y:S01]  /*dca0*/  FMUL R0, R222, UR20 ;  /* 0x00000014de007c20 */ /* 0x008fe20008400000 */
[----:B------:R-:W-:Y:S01]  /*dcb0*/  ISETP.LT.OR P6, PT, R35, 0xc2, !P1 ;  /* 0x000000c22300780c */ /* 0x000fe20004fc1670 */
[----:B------:R-:W3:Y:S01]  /*dcc0*/  LDL.LU R222, [R1+0x20] ;  /* 0x0000200001de7983 */ /* 0x000ee20000300800 */
[----:B--2---:R-:W-:Y:S02]  /*dcd0*/  F2FP.SATFINITE.E5M2.F32.PACK_AB_MERGE_C R11, RZ, R2, RZ ;  /* 0x00000002ff0b723e */ /* 0x004fe400048060ff */
[----:B------:R-:W-:Y:S01]  /*dce0*/  F2FP.SATFINITE.E5M2.F32.PACK_AB_MERGE_C R13, RZ, R0, RZ ;  /* 0x00000000ff0d723e */ /* 0x000fe200048060ff */
[----:B----4-:R-:W-:Y:S01]  /*dcf0*/  FMUL R0, R224, UR20 ;  /* 0x00000014e0007c20 */ /* 0x010fe20008400000 */
[----:B------:R-:W-:Y:S01]  /*dd00*/  FMUL R2, R225, UR20 ;  /* 0x00000014e1027c20 */ /* 0x000fe20008400000 */
[----:B------:R-:W2:Y:S04]  /*dd10*/  LDL.LU R224, [R1+0x24] ;  /* 0x0000240001e07983 */ /* 0x000ea80000300800 */
[----:B------:R-:W4:Y:S01]  /*dd20*/  LDL.LU R225, [R1+0x28] ;  /* 0x0000280001e17983 */ /* 0x000f220000300800 */
[----:B------:R-:W-:-:S03]  /*dd30*/  FMUL R3, R226, UR20 ;  /* 0x00000014e2037c20 */ /* 0x000fc60008400000 */
[----:B------:R-:W4:Y:S04]  /*dd40*/  LDL.LU R226, [R1+0x2c] ;  /* 0x00002c0001e27983 */ /* 0x000f280000300800 */
[----:B------:R-:W4:Y:S04]  /*dd50*/  LDL.LU R227, [R1+0x30] ;  /* 0x0000300001e37983 */ /* 0x000f280000300800 */
[----:B------:R-:W-:Y:S01]  /*dd60*/  @!P3 STG.E.U8 desc[UR16][R26.64+0xb8], R9 ;  /* 0x0000b8091a00b986 */ /* 0x000fe2000c101110 */
[----:B------:R-:W-:-:S03]  /*dd70*/  ISETP.LT.OR P3, PT, R35, 0xc1, !P0 ;  /* 0x000000c12300780c */ /* 0x000fc60004761670 */
[----:B------:R0:W-:Y:S01]  /*dd80*/  @!P4 STG.E.U8 desc[UR16][R26.64+0xb9], R7 ;  /* 0x0000b9071a00c986 */ /* 0x0001e2000c101110 */
[----:B------:R-:W-:-:S03]  /*dd90*/  ISETP.LT.OR P4, PT, R35, 0xc2, !P0 ;  /* 0x000000c22300780c */ /* 0x000fc60004781670 */
[----:B------:R-:W-:Y:S01]  /*dda0*/  @!P5 STG.E.U8 desc[UR16][R24.64+0xc0], R11 ;  /* 0x0000c00b1800d986 */ /* 0x000fe2000c101110 */
[----:B------:R-:W-:-:S03]  /*ddb0*/  ISETP.LT.OR P5, PT, R35, 0xc9, !P1 ;  /* 0x000000c92300780c */ /* 0x000fc60004fa1670 */
[----:B------:R1:W-:Y:S01]  /*ddc0*/  @!P6 STG.E.U8 desc[UR16][R24.64+0xc1], R5 ;  /* 0x0000c1051800e986 */ /* 0x0003e2000c101110 */
[----:B0-----:R-:W-:-:S03]  /*ddd0*/  F2FP.SATFINITE.E5M2.F32.PACK_AB_MERGE_C R7, RZ, R0, RZ ;  /* 0x00000000ff07723e */ /* 0x001fc600048060ff */
[----:B------:R-:W-:Y:S01]  /*dde0*/  @!P3 STG.E.U8 desc[UR16][R26.64+0xc0], R13 ;  /* 0x0000c00d1a00b986 */ /* 0x000fe2000c101110 */
[C---:B------:R-:W-:Y:S02]  /*ddf0*/  ISETP.LT.OR P6, PT, R35.reuse, 0xca, !P1 ;  /* 0x000000ca2300780c */ /* 0x040fe40004fc1670 */
[----:B-1----:R-:W-:Y:S01]  /*de00*/  F2FP.SATFINITE.E5M2.F32.PACK_AB_MERGE_C R5, RZ, R2, RZ ;  /* 0x00000002ff05723e */ /* 0x002fe200048060ff */
[----:B------:R0:W-:Y:S01]  /*de10*/  @!P4 STG.E.U8 desc[UR16][R26.64+0xc1], R7 ;  /* 0x0000c1071a00c986 */ /* 0x0001e2000c101110 */
[C---:B------:R-:W-:Y:S02]  /*de20*/  ISETP.LT.OR P3, PT, R35.reuse, 0xc9, !P0 ;  /* 0x000000c92300780c */ /* 0x040fe40004761670 */
[C---:B------:R-:W-:Y:S01]  /*de30*/  ISETP.LT.OR P4, PT, R35.reuse, 0xca, !P0 ;  /* 0x000000ca2300780c */ /* 0x040fe20004781670 */
[----:B------:R1:W-:Y:S01]  /*de40*/  @!P5 STG.E.U8 desc[UR16][R24.64+0xc8], R5 ;  /* 0x0000c8051800d986 */ /* 0x0003e2000c101110 */
[----:B------:R-:W-:Y:S02]  /*de50*/  ISETP.LT.OR P5, PT, R35, 0xd1, !P1 ;  /* 0x000000d12300780c */ /* 0x000fe40004fa1670 */
[----:B------:R-:W-:-:S02]  /*de60*/  F2FP.SATFINITE.E5M2.F32.PACK_AB_MERGE_C R9, RZ, R3, RZ ;  /* 0x00000003ff09723e */ /* 0x000fc400048060ff */
[----:B------:R-:W-:-:S03]  /*de70*/  F2FP.SATFINITE.E5M2.F32.PACK_AB_MERGE_C R11, RZ, R4, RZ ;  /* 0x00000004ff0b723e */ /* 0x000fc600048060ff */
[----:B------:R1:W-:Y:S04]  /*de80*/  @!P6 STG.E.U8 desc[UR16][R24.64+0xc9], R9 ;  /* 0x0000c9091800e986 */ /* 0x0003e8000c101110 */
[----:B------:R-:W-:Y:S01]  /*de90*/  @!P3 STG.E.U8 desc[UR16][R26.64+0xc8], R11 ;  /* 0x0000c80b1a00b986 */ /* 0x000fe2000c101110 */
[----:B------:R-:W-:-:S03]  /*dea0*/  FMUL R0, R220, UR20 ;  /* 0x00000014dc007c20 */ /* 0x000fc60008400000 */
[----:B------:R-:W4:Y:S02]  /*deb0*/  LDL.LU R220, [R1+0x34] ;  /* 0x0000340001dc7983 */ /* 0x000f240000300800 */
[----:B0-----:R-:W-:Y:S01]  /*dec0*/  F2FP.SATFINITE.E5M2.F32.PACK_AB_MERGE_C R7, RZ, R0, RZ ;  /* 0x00000000ff07723e */ /* 0x001fe200048060ff */
[----:B------:R-:W-:Y:S02]  /*ded0*/  FMUL R2, R221, UR20 ;  /* 0x00000014dd027c20 */ /* 0x000fe40008400000 */
[----:B------:R-:W4:Y:S03]  /*dee0*/  LDL.LU R221, [R1+0x38] ;  /* 0x0000380001dd7983 */ /* 0x000f260000300800 */
[----:B-1----:R-:W-:Y:S01]  /*def0*/  F2FP.SATFINITE.E5M2.F32.PACK_AB_MERGE_C R5, RZ, R2, RZ ;  /* 0x00000002ff05723e */ /* 0x002fe200048060ff */
[----:B------:R-:W-:Y:S04]  /*df00*/  @!P4 STG.E.U8 desc[UR16][R26.64+0xc9], R7 ;  /* 0x0000c9071a00c986 */ /* 0x000fe8000c101110 */
[----:B------:R0:W-:Y:S01]  /*df10*/  @!P5 STG.E.U8 desc[UR16][R24.64+0xd0], R5 ;  /* 0x0000d0051800d986 */ /* 0x0001e2000c101110 */
[----:B------:R-:W-:-:S03]  /*df20*/  FMUL R3, R223, UR20 ;  /* 0x00000014df037c20 */ /* 0x000fc60008400000 */
[----:B------:R-:W4:Y:S02]  /*df30*/  LDL.LU R223, [R1+0x3c] ;  /* 0x00003c0001df7983 */ /* 0x000f240000300800 */
[----:B------:R-:W-:Y:S01]  /*df40*/  F2FP.SATFINITE.E5M2.F32.PACK_AB_MERGE_C R9, RZ, R3, RZ ;  /* 0x00000003ff09723e */ /* 0x000fe200048060ff */
[----:B---3--:R-:W-:Y:S02]  /*df50*/  FMUL R0, R222, UR20 ;  /* 0x00000014de007c20 */ /* 0x008fe40008400000 */
[----:B------:R-:W3:Y:S03]  /*df60*/  LDL.LU R222, [R1+0x40] ;  /* 0x0000400001de7983 */ /* 0x000ee60000300800 */
[----:B------:R-:W-:Y:S01]  /*df70*/  F2FP.SATFINITE.E5M2.F32.PACK_AB_MERGE_C R13, RZ, R0, RZ ;  /* 0x00000000ff0d723e */ /* 0x000fe200048060ff */
[----:B--2---:R-:W-:Y:S02]  /*df80*/  FMUL R2, R224, UR20 ;  /* 0x00000014e0027c20 */ /* 0x004fe40008400000 */
[----:B------:R-:W2:Y:S01]  /*df90*/  LDL.LU R224, [R1+0x44] ;  /* 0x0000440001e07983 */ /* 0x000ea20000300800 */
[----:B----4-:R-:W-:-:S03]  /*dfa0*/  FMUL R0, R225, UR20 ;  /* 0x00000014e1007c20 */ /* 0x010fc60008400000 */
[----:B------:R-:W4:Y:S01]  /*dfb0*/  LDL.LU R225, [R1+0x48] ;  /* 0x0000480001e17983 */ /* 0x000f220000300800 */
[----:B------:R-:W-:Y:S01]  /*dfc0*/  FMUL R3, R226, UR20 ;  /* 0x00000014e2037c20 */ /* 0x000fe20008400000 */
[----:B0-----:R-:W-:Y:S02]  /*dfd0*/  F2FP.SATFINITE.E5M2.F32.PACK_AB_MERGE_C R5, RZ, R0, RZ ;  /* 0x00000000ff05723e */ /* 0x001fe400048060ff */
[----:B------:R-:W4:Y:S01]  /*dfe0*/  LDL.LU R226, [R1+0x4c] ;  /* 0x00004c0001e27983 */ /* 0x000f220000300800 */
[----:B------:R-:W-:-:S03]  /*dff0*/  FMUL R0, R227, UR20 ;  /* 0x00000014e3007c20 */ /* 0x000fc60008400000 */
[----:B------:R-:W4:Y:S01]  /*e000*/  LDL.LU R227, [R1+0x50] ;  /* 0x0000500001e37983 */ /* 0x000f220000300800 */
[C---:B------:R-:W-:Y:S02]  /*e010*/  ISETP.LT.OR P6, PT, R35.reuse, 0xd2, !P1 ;  /* 0x000000d22300780c */ /* 0x040fe40004fc1670 */
[C---:B------:R-:W-:Y:S01]  /*e020*/  ISETP.LT.OR P4, PT, R35.reuse, 0xd2, !P0 ;  /* 0x000000d22300780c */ /* 0x040fe20004781670 */
[----:B------:R-:W4:Y:S01]  /*e030*/  LDL.LU R218, [R1+0x54] ;  /* 0x0000540001da7983 */ /* 0x000f220000300800 */
[C---:B------:R-:W-:Y:S02]  /*e040*/  ISETP.LT.OR P3, PT, R35.reuse, 0xd1, !P0 ;  /* 0x000000d12300780c */ /* 0x040fe40004761670 */
[----:B------:R-:W-:Y:S02]  /*e050*/  ISETP.LT.OR P5, PT, R35, 0xd9, !P1 ;  /* 0x000000d92300780c */ /* 0x000fe40004fa1670 */
[----:B------:R-:W-:Y:S02]  /*e060*/  F2FP.SATFINITE.E5M2.F32.PACK_AB_MERGE_C R7, RZ, R2, RZ ;  /* 0x00000002ff07723e */ /* 0x000fe400048060ff */
[----:B------:R-:W-:-:S03]  /*e070*/  F2FP.SATFINITE.E5M2.F32.PACK_AB_MERGE_C R11, RZ, R0, RZ ;  /* 0x00000000ff0b723e */ /* 0x000fc600048060ff */
[----:B------:R0:W-:Y:S01]  /*e080*/  @!P6 STG.E.U8 desc[UR16][R24.64+0xd1], R9 ;  /* 0x0000d1091800e986 */ /* 0x0001e2000c101110 */
[----:B------:R-:W-:-:S03]  /*e090*/  ISETP.LT.OR P6, PT, R35, 0xda, !P1 ;  /* 0x000000da2300780c */ /* 0x000fc60004fc1670 */
[----:B------:R-:W-:Y:S01]  /*e0a0*/  @!P4 STG.E.U8 desc[UR16][R26.64+0xd1], R7 ;  /* 0x0000d1071a00c986 */ /* 0x000fe2000c101110 */
[----:B------:R-:W-:-:S03]  /*e0b0*/  ISETP.LT.OR P4, PT, R35, 0xda, !P0 ;  /* 0x000000da2300780c */ /* 0x000fc60004781670 */
[----:B------:R-:W-:Y:S01]  /*e0c0*/  @!P3 STG.E.U8 desc[UR16][R26.64+0xd0], R13 ;  /* 0x0000d00d1a00b986 */ /* 0x000fe2000c101110 */
[----:B0-----:R-:W-:-:S03]  /*e0d0*/  F2FP.SATFINITE.E5M2.F32.PACK_AB_MERGE_C R9, RZ, R3, RZ ;  /* 0x00000003ff09723e */ /* 0x001fc600048060ff */
[----:B------:R0:W-:Y:S04]  /*e0e0*/  @!P5 STG.E.U8 desc[UR16][R24.64+0xd8], R5 ;  /* 0x0000d8051800d986 */ /* 0x0001e8000c101110 */
[----:B------:R1:W-:Y:S01]  /*e0f0*/  @!P6 STG.E.U8 desc[UR16][R24.64+0xd9], R9 ;  /* 0x0000d9091800e986 */ /* 0x0003e2000c101110 */
[----:B------:R-:W-:-:S03]  /*e100*/  FMUL R0, R220, UR20 ;  /* 0x00000014dc007c20 */ /* 0x000fc60008400000 */
[----:B------:R-:W4:Y:S02]  /*e110*/  LDL.LU R220, [R1+0x58] ;  /* 0x0000580001dc7983 */ /* 0x000f240000300800 */
[----:B0-----:R-:W-:Y:S01]  /*e120*/  F2FP.SATFINITE.E5M2.F32.PACK_AB_MERGE_C R5, RZ, R0, RZ ;  /* 0x00000000ff05723e */ /* 0x001fe200048060ff */
[----:B------:R-:W-:Y:S02]  /*e130*/  FMUL R2, R221, UR20 ;  /* 0x00000014dd027c20 */ /* 0x000fe40008400000 */
[----:B------:R-:W4:Y:S03]  /*e140*/  LDL.LU R221, [R1+0x5c] ;  /* 0x00005c0001dd7983 */ /* 0x000f260000300800 */
[----:B------:R-:W-:Y:S01]  /*e150*/  F2FP.SATFINITE.E5M2.F32.PACK_AB_MERGE_C R7, RZ, R2, RZ ;  /* 0x00000002ff07723e */ /* 0x000fe200048060ff */
[----:B------:R0:W-:Y:S01]  /*e160*/  @!P4 STG.E.U8 desc[UR16][R26.64+0xd9], R5 ;  /* 0x0000d9051a00c986 */ /* 0x0001e2000c101110 */
[----:B------:R-:W-:-:S03]  /*e170*/  FMUL R3, R223, UR20 ;  /* 0x00000014df037c20 */ /* 0x000fc60008400000 */
[----:B------:R-:W4:Y:S02]  /*e180*/  LDL.LU R223, [R1+0x60] ;  /* 0x0000600001df7983 */ /* 0x000f240000300800 */
[----:B-1----:R-:W-:Y:S01]  /*e190*/  F2FP.SATFINITE.E5M2.F32.PACK_AB_MERGE_C R9, RZ, R3, RZ ;  /* 0x00000003ff09723e */ /* 0x002fe200048060ff */
[----:B---3--:R-:W-:Y:S02]  /*e1a0*/  FMUL R4, R222, UR20 ;  /* 0x00000014de047c20 */ /* 0x008fe40008400000 */
[----:B------:R-:W3:Y:S01]  /*e1b0*/  LDL.LU R222, [R1+0x64] ;  /* 0x0000640001de7983 */ /* 0x000ee20000300800 */
[----:B--2---:R-:W-:-:S03]  /*e1c0*/  FMUL R0, R224, UR20 ;  /* 0x00000014e0007c20 */ /* 0x004fc60008400000 */
[----:B------:R-:W2:Y:S01]  /*e1d0*/  LDL.LU R224, [R1+0x68] ;  /* 0x0000680001e07983 */ /* 0x000ea20000300800 */
[----:B----4-:R-:W-:Y:S01]  /*e1e0*/  FMUL R2, R225, UR20 ;  /* 0x00000014e1027c20 */ /* 0x010fe20008400000 */
[----:B0-----:R-:W-:Y:S02]  /*e1f0*/  F2FP.SATFINITE.E5M2.F32.PACK_AB_MERGE_C R5, RZ, R0, RZ ;  /* 0x00000000ff05723e */ /* 0x001fe400048060ff */
[----:B------:R-:W4:Y:S01]  /*e200*/  LDL.LU R225, [R1+0x6c] ;  /* 0x00006c0001e17983 */ /* 0x000f220000300800 */
[----:B------:R-:W-:-:S03]  /*e210*/  FMUL R3, R226, UR20 ;  /* 0x00000014e2037c20 */ /* 0x000fc60008400000 */
[----:B------:R-:W4:Y:S01]  /*e220*/  LDL.LU R226, [R1+0x70] ;  /* 0x0000700001e27983 */ /* 0x000f220000300800 */
[----:B------:R-:W-:-:S03]  /*e230*/  FMUL R0, R227, UR20 ;  /* 0x00000014e3007c20 */ /* 0x000fc60008400000 */
[----:B------:R-:W4:Y:S01]  /*e240*/  LDL.LU R227, [R1+0x74] ;  /* 0x0000740001e37983 */ /* 0x000f220000300800 */
[C---:B------:R-:W-:Y:S02]  /*e250*/  ISETP.LT.OR P3, PT, R35.reuse, 0xd9, !P0 ;  /* 0x000000d92300780c */ /* 0x040fe40004761670 */
[C---:B------:R-:W-:Y:S02]  /*e260*/  ISETP.LT.OR P5, PT, R35.reuse, 0xe1, !P1 ;  /* 0x000000e12300780c */ /* 0x040fe40004fa1670 */
[C---:B------:R-:W-:Y:S02]  /*e270*/  ISETP.LT.OR P6, PT, R35.reuse, 0xe2, !P1 ;  /* 0x000000e22300780c */ /* 0x040fe40004fc1670 */
[----:B------:R-:W-:-:S07]  /*e280*/  ISETP.LT.OR P4, PT, R35, 0xe2, !P0 ;  /* 0x000000e22300780c */ /* 0x000fce0004781670 */
[----:B------:R-:W-:Y:S01]  /*e290*/  @!P3 STG.E.U8 desc[UR16][R26.64+0xd8], R11 ;  /* 0x0000d80b1a00b986 */ /* 0x000fe2000c101110 */
[----:B------:R-:W-:-:S03]  /*e2a0*/  ISETP.LT.OR P3, PT, R35, 0xe1, !P0 ;  /* 0x000000e12300780c */ /* 0x000fc60004761670 */
[----:B------:R0:W-:Y:S01]  /*e2b0*/  @!P5 STG.E.U8 desc[UR16][R24.64+0xe0], R7 ;  /* 0x0000e0071800d986 */ /* 0x0001e2000c101110 */
[----:B------:R-:W-:-:S03]  /*e2c0*/  ISETP.LT.OR P5, PT, R35, 0xe9, !P1 ;  /* 0x000000e92300780c */ /* 0x000fc60004fa1670 */
[----:B------:R1:W-:Y:S01]  /*e2d0*/  @!P6 STG.E.U8 desc[UR16][R24.64+0xe1], R9 ;  /* 0x0000e1091800e986 */ /* 0x0003e2000c101110 */
[----:B------:R-:W-:Y:S02]  /*e2e0*/  ISETP.LT.OR P6, PT, R35, 0xea, !P1 ;  /* 0x000000ea2300780c */ /* 0x000fe40004fc1670 */
[----:B------:R-:W-:Y:S01]  /*e2f0*/  F2FP.SATFINITE.E5M2.F32.PACK_AB_MERGE_C R13, RZ, R4, RZ ;  /* 0x00000004ff0d723e */ /* 0x000fe200048060ff */
[----:B------:R1:W-:Y:S01]  /*e300*/  @!P4 STG.E.U8 desc[UR16][R26.64+0xe1], R5 ;  /* 0x0000e1051a00c986 */ /* 0x0003e2000c101110 */
[----:B0-----:R-:W-:-:S03]  /*e310*/  F2FP.SATFINITE.E5M2.F32.PACK_AB_MERGE_C R7, RZ, R2, RZ ;  /* 0x00000002ff07723e */ /* 0x001fc600048060ff */
[----:B------:R-:W-:Y:S01]  /*e320*/  @!P3 STG.E.U8 desc[UR16][R26.64+0xe0], R13 ;  /* 0x0000e00d1a00b986 */ /* 0x000fe2000c101110 */
[----:B-1----:R-:W-:-:S03]  /*e330*/  F2FP.SATFINITE.E5M2.F32.PACK_AB_MERGE_C R9, RZ, R3, RZ ;  /* 0x00000003ff09723e */ /* 0x002fc600048060ff */
[----:B------:R0:W-:Y:S01]  /*e340*/  @!P5 STG.E.U8 desc[UR16][R24.64+0xe8], R7 ;  /* 0x0000e8071800d986 */ /* 0x0001e2000c101110 */
[C---:B------:R-:W-:Y:S02]  /*e350*/  ISETP.LT.OR P3, PT, R35.reuse, 0xe9, !P0 ;  /* 0x000000e92300780c */ /* 0x040fe40004761670 */
[C---:B------:R-:W-:Y:S01]  /*e360*/  ISETP.LT.OR P4, PT, R35.reuse, 0xea, !P0 ;  /* 0x000000ea2300780c */ /* 0x040fe20004781670 */
[----:B------:R1:W-:Y:S01]  /*e370*/  @!P6 STG.E.U8 desc[UR16][R24.64+0xe9], R9 ;  /* 0x0000e9091800e986 */ /* 0x0003e2000c101110 */
[C---:B------:R-:W-:Y:S01]  /*e380*/  ISETP.LT.OR P5, PT, R35.reuse, 0xf1, !P1 ;  /* 0x000000f12300780c */ /* 0x040fe20004fa1670 */
[----:B------:R-:W-:Y:S01]  /*e390*/  FMUL R2, R218, UR20 ;  /* 0x00000014da027c20 */ /* 0x000fe20008400000 */
[----:B------:R-:W-:Y:S02]  /*e3a0*/  ISETP.LT.OR P6, PT, R35, 0xf2, !P1 ;  /* 0x000000f22300780c */ /* 0x000fe40004fc1670 */
[----:B------:R-:W-:Y:S02]  /*e3b0*/  F2FP.SATFINITE.E5M2.F32.PACK_AB_MERGE_C R11, RZ, R0, RZ ;  /* 0x00000000ff0b723e */ /* 0x000fe400048060ff */
[----:B------:R-:W-:-:S03]  /*e3c0*/  F2FP.SATFINITE.E5M2.F32.PACK_AB_MERGE_C R5, RZ, R2, RZ ;  /* 0x00000002ff05723e */ /* 0x000fc600048060ff */
[----:B------:R-:W-:Y:S01]  /*e3d0*/  @!P3 STG.E.U8 desc[UR16][R26.64+0xe8], R11 ;  /* 0x0000e80b1a00b986 */ /* 0x000fe2000c101110 */
[----:B------:R-:W-:-:S03]  /*e3e0*/  ISETP.LT.OR P3, PT, R35, 0xf1, !P0 ;  /* 0x000000f12300780c */ /* 0x000fc60004761670 */
[----:B------:R-:W-:Y:S01]  /*e3f0*/  @!P4 STG.E.U8 desc[UR16][R26.64+0xe9], R5 ;  /* 0x0000e9051a00c986 */ /* 0x000fe2000c101110 */
[C---:B------:R-:W-:Y:S02]  /*e400*/  ISETP.LT.OR P4, PT, R35.reuse, 0xf9, !P1 ;  /* 0x000000f92300780c */ /* 0x040fe40004f81670 */
[----:B------:R-:W-:Y:S01]  /*e410*/  ISETP.LT.OR P1, PT, R35, 0xfa, !P1 ;  /* 0x000000fa2300780c */ /* 0x000fe20004f21670 */
[----:B------:R-:W-:-:S05]  /*e420*/  FMUL R0, R220, UR20 ;  /* 0x00000014dc007c20 */ /* 0x000fca0008400000 */
[----:B0-----:R-:W-:-:S05]  /*e430*/  F2FP.SATFINITE.E5M2.F32.PACK_AB_MERGE_C R7, RZ, R0, RZ ;  /* 0x00000000ff07723e */ /* 0x001fca00048060ff */
[----:B------:R0:W-:Y:S01]  /*e440*/  @!P5 STG.E.U8 desc[UR16][R24.64+0xf0], R7 ;  /* 0x0000f0071800d986 */ /* 0x0001e2000c101110 */
[----:B------:R-:W-:-:S05]  /*e450*/  FMUL R3, R221, UR20 ;  /* 0x00000014dd037c20 */ /* 0x000fca0008400000 */
[----:B-1----:R-:W-:Y:S02]  /*e460*/  F2FP.SATFINITE.E5M2.F32.PACK_AB_MERGE_C R9, RZ, R3, RZ ;  /* 0x00000003ff09723e */ /* 0x002fe400048060ff */
[----:B------:R-:W-:-:S03]  /*e470*/  ISETP.LT.OR P5, PT, R35, 0xf2, !P0 ;  /* 0x000000f22300780c */ /* 0x000fc600047a1670 */
[----:B------:R1:W-:Y:S01]  /*e480*/  @!P6 STG.E.U8 desc[UR16][R24.64+0xf1], R9 ;  /* 0x0000f1091800e986 */ /* 0x0003e2000c101110 */
[C---:B------:R-:W-:Y:S02]  /*e490*/  ISETP.LT.OR P6, PT, R35.reuse, 0xf9, !P0 ;  /* 0x000000f92300780c */ /* 0x040fe400047c1670 */
[----:B------:R-:W-:Y:S01]  /*e4a0*/  ISETP.LT.OR P0, PT, R35, 0xfa, !P0 ;  /* 0x000000fa2300780c */ /* 0x000fe20004701670 */
[----:B------:R-:W-:-:S05]  /*e4b0*/  FMUL R0, R223, UR20 ;  /* 0x00000014df007c20 */ /* 0x000fca0008400000 */
[----:B------:R-:W-:-:S05]  /*e4c0*/  F2FP.SATFINITE.E5M2.F32.PACK_AB_MERGE_C R13, RZ, R0, RZ ;  /* 0x00000000ff0d723e */ /* 0x000fca00048060ff */
[----:B------:R0:W-:Y:S01]  /*e4d0*/  @!P3 STG.E.U8 desc[UR16][R26.64+0xf0], R13 ;  /* 0x0000f00d1a00b986 */ /* 0x0001e2000c101110 */
[----:B---3--:R-:W-:Y:S01]  /*e4e0*/  FMUL R0, R222, UR20 ;  /* 0x00000014de007c20 */ /* 0x008fe20008400000 */
[----:B--2---:R-:W-:Y:S01]  /*e4f0*/  FMUL R2, R224, UR20 ;  /* 0x00000014e0027c20 */ /* 0x004fe20008400000 */
[----:B----4-:R-:W-:-:S03]  /*e500*/  FMUL R3, R225, UR20 ;  /* 0x00000014e1037c20 */ /* 0x010fc60008400000 */
[----:B0-----:R-:W-:Y:S01]  /*e510*/  F2FP.SATFINITE.E5M2.F32.PACK_AB_MERGE_C R7, RZ, R0, RZ ;  /* 0x00000000ff07723e */ /* 0x001fe200048060ff */
[----:B------:R-:W-:Y:S01]  /*e520*/  FMUL R4, R226, UR20 ;  /* 0x00000014e2047c20 */ /* 0x000fe20008400000 */
[----:B------:R-:W-:Y:S01]  /*e530*/  FMUL R5, R227, UR20 ;  /* 0x00000014e3057c20 */ /* 0x000fe20008400000 */
[----:B-1----:R-:W-:Y:S02]  /*e540*/  F2FP.SATFINITE.E5M2.F32.PACK_AB_MERGE_C R9, RZ, R2, RZ ;  /* 0x00000002ff09723e */ /* 0x002fe400048060ff */
[----:B------:R-:W-:Y:S02]  /*e550*/  F2FP.SATFINITE.E5M2.F32.PACK_AB_MERGE_C R3, RZ, R3, RZ ;  /* 0x00000003ff03723e */ /* 0x000fe400048060ff */
[----:B------:R-:W-:Y:S02]  /*e560*/  F2FP.SATFINITE.E5M2.F32.PACK_AB_MERGE_C R11, RZ, R4, RZ ;  /* 0x00000004ff0b723e */ /* 0x000fe400048060ff */
[----:B------:R-:W-:Y:S01]  /*e570*/  F2FP.SATFINITE.E5M2.F32.PACK_AB_MERGE_C R5, RZ, R5, RZ ;  /* 0x00000005ff05723e */ /* 0x000fe200048060ff */
[----:B------:R0:W-:Y:S04]  /*e580*/  @!P5 STG.E.U8 desc[UR16][R26.64+0xf1], R7 ;  /* 0x0000f1071a00d986 */ /* 0x0001e8000c101110 */
[----:B------:R0:W-:Y:S04]  /*e590*/  @!P4 STG.E.U8 desc[UR16][R24.64+0xf8], R9 ;  /* 0x0000f8091800c986 */ /* 0x0001e8000c101110 */
[----:B------:R0:W-:Y:S04]  /*e5a0*/  @!P1 STG.E.U8 desc[UR16][R24.64+0xf9], R3 ;  /* 0x0000f90318009986 */ /* 0x0001e8000c101110 */
[----:B------:R0:W-:Y:S04]  /*e5b0*/  @!P6 STG.E.U8 desc[UR16][R26.64+0xf8], R11 ;  /* 0x0000f80b1a00e986 */ /* 0x0001e8000c101110 */
[----:B------:R0:W-:Y:S02]  /*e5c0*/  @!P0 STG.E.U8 desc[UR16][R26.64+0xf9], R5 ;  /* 0x0000f9051a008986 */ /* 0x0001e4000c101110 */
.L_x_296:
[----:B------:R-:W-:Y:S05]  /*e5d0*/  BSYNC B0 ;  /* 0x0000000000007941 */ /* 0x000fea0003800000 */
.L_x_38:
[----:B0-----:R-:W2:Y:S04]  /*e5e0*/  LDL.LU R3, [R1+0x80] ;  /* 0x0000800001037983 */ /* 0x001ea80000300800 */
[----:B-----5:R-:W2:Y:S01]  /*e5f0*/  LDL.LU R2, [R1+0x84] ;  /* 0x0000840001027983 */ /* 0x020ea20000300800 */
[----:B------:R-:W-:Y:S01]  /*e600*/  ULDC UR6, c[0x0][0xc] ;  /* 0x0000030000067ab9 */ /* 0x000fe20000000800 */
[----:B------:R-:W-:Y:S01]  /*e610*/  ULDC UR7, c[0x0][0x10] ;  /* 0x0000040000077ab9 */ /* 0x000fe20000000800 */
[----:B------:R-:W2:Y:S01]  /*e620*/  LDC R5, c[0x0][0x14] ;  /* 0x00000500ff057b82 */ /* 0x000ea20000000800 */
[----:B------:R-:W-:Y:S01]  /*e630*/  UIMAD.WIDE.U32 UR6, UR6, UR7, URZ ;  /* 0x00000007060672a5 */ /* 0x000fe2000f8e003f */
[----:B------:R-:W-:Y:S01]  /*e640*/  PRMT R0, RZ, 0x7610, R0 ;  /* 0x00007610ff007816 */ /* 0x000fe20000000000 */
[----:B------:R-:W-:-:S04]  /*e650*/  UMOV UR22, 0xffffffff ;  /* 0xffffffff00167882 */ /* 0x000fc80000000000 */
[----:B--2---:R-:W-:-:S04]  /*e660*/  IMAD.WIDE.U32 R2, R5, UR6, R2 ;  /* 0x0000000605027c25 */ /* 0x004fc8000f8e0002 */
[----:B------:R-:W-:Y:S01]  /*e670*/  IMAD R5, R5, UR7, RZ ;  /* 0x0000000705057c24 */ /* 0x000fe2000f8e02ff */
[----:B------:R-:W-:Y:S01]  /*e680*/  ULDC.64 UR6, c[0x0][0x650] ;  /* 0x0001940000067ab9 */ /* 0x000fe20000000a00 */
[----:B------:R-:W-:Y:S01]  /*e690*/  IMAD.MOV.U32 R19, RZ, RZ, R2 ;  /* 0x000000ffff137224 */ /* 0x000fe200078e0002 */
[----:B------:R-:W-:Y:S01]  /*e6a0*/  ISETP.GE.U32.AND P0, PT, R2, UR6, PT ;  /* 0x0000000602007c0c */ /* 0x000fe2000bf06070 */
[----:B------:R-:W-:Y:S02]  /*e6b0*/  IMAD.IADD R22, R3, 0x1, R5 ;  /* 0x0000000103167824 */ /* 0x000fe400078e0205 */
[----:B------:R-:W-:-:S03]  /*e6c0*/  IMAD.MOV.U32 R2, RZ, RZ, -0x1 ;  /* 0xffffffffff027424 */ /* 0x000fc600078e00ff */
[----:B------:R0:W-:Y:S01]  /*e6d0*/  STL [R1+0x80], R22 ;  /* 0x0000801601007387 */ /* 0x0001e20000100800 */
[----:B------:R-:W-:-:S03]  /*e6e0*/  ISETP.GE.U32.AND.EX P0, PT, R22, UR7, PT, P0 ;  /* 0x0000000716007c0c */ /* 0x000fc6000bf06100 */
[----:B------:R0:W-:Y:S04]  /*e6f0*/  STL [R1+0x84], R19 ;  /* 0x0000841301007387 */ /* 0x0001e80000100800 */
[----:B------:R0:W-:Y:S06]  /*e700*/  STL [R1+0x88], R2 ;  /* 0x0000880201007387 */ /* 0x0001ec0000100800 */
[----:B------:R-:W-:Y:S05]  /*e710*/  @P0 BRA `(.L_x_297) ;  /* 0x00000004006c0947 */ /* 0x000fea0003800000 */
[----:B------:R-:W2:Y:S01]  /*e720*/  S2R R14, SR_CTAID.X ;  /* 0x00000000000e7919 */ /* 0x000ea20000002500 */
[----:B------:R-:W5:Y:S01]  /*e730*/  LDC.64 R8, c[0x0][0x628] ;  /* 0x00018a00ff087b82 */ /* 0x000f620000000a00 */
[----:B------:R-:W-:Y:S01]  /*e740*/  ULDC UR6, c[0x0][0x150] ;  /* 0x0000540000067ab9 */ /* 0x000fe20000000800 */
[----:B------:R-:W-:Y:S01]  /*e750*/  IMAD.MOV.U32 R6, RZ, RZ, R19 ;  /* 0x000000ffff067224 */ /* 0x000fe200078e0013 */
[----:B------:R-:W0:Y:S01]  /*e760*/  S2R R16, SR_CTAID.Y ;  /* 0x0000000000107919 */ /* 0x000e220000002600 */
[----:B------:R-:W-:-:S04]  /*e770*/  IMAD.MOV.U32 R7, RZ, RZ, R22 ;  /* 0x000000ffff077224 */ /* 0x000fc800078e0016 */
[----:B------:R-:W0:Y:S08]  /*e780*/  LDC R17, c[0x0][0x144] ;  /* 0x00005100ff117b82 */ /* 0x000e300000000800 */
[----:B------:R-:W0:Y:S08]  /*e790*/  LDC R10, c[0x0][0x630] ;  /* 0x00018c00ff0a7b82 */ /* 0x000e300000000800 */
[----:B------:R-:W0:Y:S01]  /*e7a0*/  LDC.64 R12, c[0x0][0x620] ;  /* 0x00018800ff0c7b82 */ /* 0x000e220000000a00 */
[----:B-----5:R-:W-:-:S04]  /*e7b0*/  ISETP.NE.U32.AND P0, PT, R8, RZ, PT ;  /* 0x000000ff0800720c */ /* 0x020fc80003f05070 */
[----:B------:R-:W-:Y:S02]  /*e7c0*/  ISETP.NE.AND.EX P0, PT, R9, RZ, PT, P0 ;  /* 0x000000ff0900720c */ /* 0x000fe40003f05300 */
[----:B--2---:R-:W-:-:S05]  /*e7d0*/  I2FP.F32.U32 R0, R14 ;  /* 0x0000000e00007245 */ /* 0x004fca0000201000 */
[----:B------:R-:W-:-:S04]  /*e7e0*/  FMUL R0, R0, UR6 ;  /* 0x0000000600007c20 */ /* 0x000fc80008400000 */
[----:B------:R2:W0:Y:S02]  /*e7f0*/  F2I.U32.TRUNC.NTZ R15, R0 ;  /* 0x00000000000f7305 */ /* 0x000424000020f000 */
[----:B------:R-:W-:Y:S05]  /*e800*/  @!P0 BRA `(.L_x_298) ;  /* 0x0000000000288947 */ /* 0x000fea0003800000 */
[----:B--2---:R-:W2:Y:S02]  /*e810*/  LDC R0, c[0x0][0x634] ;  /* 0x00018d00ff007b82 */ /* 0x004ea40000000800 */
[----:B--2---:R-:W-:-:S05]  /*e820*/  IADD3 R7, P0, R19, R0, RZ ;  /* 0x0000000013077210 */ /* 0x004fca0007f1e0ff */
[----:B------:R-:W-:-:S04]  /*e830*/  IMAD.X R11, RZ, RZ, R22, P0 ;  /* 0x000000ffff0b7224 */ /* 0x000fc800000e0616 */
[----:B0-----:R-:W-:-:S04]  /*e840*/  IMAD.WIDE.U32 R2, R11, R8, RZ ;  /* 0x000000080b027225 */ /* 0x001fc800078e00ff */
[----:B------:R-:W-:-:S04]  /*e850*/  IMAD.WIDE.U32 R4, P0, R7, R9, R2 ;  /* 0x0000000907047225 */ /* 0x000fc80007800002 */
[----:B------:R-:W-:-:S04]  /*e860*/  IMAD.WIDE.U32 R2, R7, R8, RZ ;  /* 0x0000000807027225 */ /* 0x000fc800078e00ff */
[----:B------:R-:W-:Y:S01]  /*e870*/  IMAD.X R7, RZ, RZ, RZ, P0 ;  /* 0x000000ffff077224 */ /* 0x000fe200000e06ff */
[----:B------:R-:W-:Y:S01]  /*e880*/  IADD3 RZ, P0, R3, R4, RZ ;  /* 0x0000000403ff7210 */ /* 0x000fe20007f1e0ff */
[----:B------:R-:W-:-:S04]  /*e890*/  IMAD.MOV.U32 R6, RZ, RZ, R5 ;  /* 0x000000ffff067224 */ /* 0x000fc800078e0005 */
[----:B------:R-:W-:-:S08]  /*e8a0*/  IMAD.WIDE.U32.X R6, R11, R9, R6, P0 ;  /* 0x000000090b067225 */ /* 0x000fd000000e0406 */
.L_x_298:
[-CC-:B0-----:R-:W-:Y:S01]  /*e8b0*/  SHF.R.U64 R24, R6, R10.reuse, R7.reuse ;  /* 0x0000000a06187219 */ /* 0x181fe20000001207 */
[----:B------:R-:W0:Y:S01]  /*e8c0*/  LDC.64 R20, c[0x0][0x640] ;  /* 0x00019000ff147b82 */ /* 0x000e220000000a00 */
[----:B--2---:R-:W-:Y:S01]  /*e8d0*/  SHF.R.U32.HI R0, RZ, R10, R7 ;  /* 0x0000000aff007219 */ /* 0x004fe20000011607 */
[----:B------:R-:W-:Y:S01]  /*e8e0*/  IMAD.MOV.U32 R2, RZ, RZ, R19 ;  /* 0x000000ffff027224 */ /* 0x000fe200078e0013 */
[----:B------:R-:W-:Y:S01]  /*e8f0*/  IADD3 R5, P0, RZ, -R24, RZ ;  /* 0x80000018ff057210 */ /* 0x000fe20007f1e0ff */
[----:B------:R-:W-:Y:S01]  /*e900*/  IMAD.MOV R15, RZ, RZ, -R15 ;  /* 0x000000ffff0f7224 */ /* 0x000fe200078e0a0f */
[----:B------:R-:W-:Y:S01]  /*e910*/  ULDC UR6, c[0x0][0x154] ;  /* 0x0000550000067ab9 */ /* 0x000fe20000000800 */
[----:B------:R-:W-:Y:S02]  /*e920*/  IMAD.MOV.U32 R7, RZ, RZ, 0x1 ;  /* 0x00000001ff077424 */ /* 0x000fe400078e00ff */
[----:B------:R-:W2:Y:S01]  /*e930*/  LDC R4, c[0x0][0x618] ;  /* 0x00018600ff047b82 */ /* 0x000ea20000000800 */
[----:B------:R-:W-:-:S02]  /*e940*/  IMAD.X R3, RZ, RZ, ~R0, P0 ;  /* 0x000000ffff037224 */ /* 0x000fc400000e0e00 */
[----:B------:R-:W-:Y:S02]  /*e950*/  IMAD R15, R17, R15, R14 ;  /* 0x0000000f110f7224 */ /* 0x000fe400078e020e */
[-C--:B------:R-:W-:Y:S02]  /*e960*/  IMAD R0, R3, R12.reuse, RZ ;  /* 0x0000000c03007224 */ /* 0x080fe400078e02ff */
[----:B------:R-:W-:Y:S01]  /*e970*/  IMAD.MOV.U32 R3, RZ, RZ, R22 ;  /* 0x000000ffff037224 */ /* 0x000fe200078e0016 */
[----:B------:R-:W5:Y:S01]  /*e980*/  LDC R6, c[0x0][0x608] ;  /* 0x00018200ff067b82 */ /* 0x000f620000000800 */
[----:B------:R-:W-:-:S04]  /*e990*/  IMAD.WIDE.U32 R2, R5, R12, R2 ;  /* 0x0000000c05027225 */ /* 0x000fc800078e0002 */
[----:B------:R-:W-:-:S03]  /*e9a0*/  IMAD R5, R5, R13, R0 ;  /* 0x0000000d05057224 */ /* 0x000fc600078e0200 */
[----:B------:R-:W1:Y:S01]  /*e9b0*/  LDC R18, c[0x0][0x658] ;  /* 0x00019600ff127b82 */ /* 0x000e620000000800 */
[----:B------:R-:W-:Y:S01]  /*e9c0*/  I2FP.F32.U32 R0, R16 ;  /* 0x0000001000007245 */ /* 0x000fe20000201000 */
[----:B------:R-:W-:Y:S01]  /*e9d0*/  IMAD.IADD R3, R3, 0x1, R5 ;  /* 0x0000000103037824 */ /* 0x000fe200078e0205 */
[----:B0-----:R-:W-:Y:S01]  /*e9e0*/  ISETP.NE.U32.AND P0, PT, R20, RZ, PT ;  /* 0x000000ff1400720c */ /* 0x001fe20003f05070 */
[----:B------:R-:W-:Y:S02]  /*e9f0*/  IMAD.MOV.U32 R5, RZ, RZ, -0x1 ;  /* 0xffffffffff057424 */ /* 0x000fe400078e00ff */
[----:B------:R-:W-:Y:S02]  /*ea00*/  FMUL R0, R0, UR6 ;  /* 0x0000000600007c20 */ /* 0x000fe40008400000 */
[----:B------:R-:W0:Y:S01]  /*ea10*/  LDC R13, c[0x0][0x148] ;  /* 0x00005200ff0d7b82 */ /* 0x000e220000000800 */
[----:B--2---:R-:W-:Y:S01]  /*ea20*/  SHF.R.U64 R10, R2, R4, R3 ;  /* 0x00000004020a7219 */ /* 0x004fe20000001203 */
[----:B------:R2:W0:Y:S01]  /*ea30*/  F2I.U32.TRUNC.NTZ R12, R0 ;  /* 0x00000000000c7305 */ /* 0x000422000020f000 */
[----:B------:R-:W-:-:S02]  /*ea40*/  ISETP.NE.AND.EX P0, PT, R21, RZ, PT, P0 ;  /* 0x000000ff1500720c */ /* 0x000fc40003f05300 */
[----:B------:R-:W-:-:S03]  /*ea50*/  SHF.R.U32.HI R3, RZ, R4, R3 ;  /* 0x00000004ff037219 */ /* 0x000fc60000011603 */
[----:B------:R-:W0:Y:S01]  /*ea60*/  LDC R14, c[0x0][0x600] ;  /* 0x00018000ff0e7b82 */ /* 0x000e220000000800 */
[-CC-:B-----5:R-:W-:Y:S02]  /*ea70*/  SHF.R.U64 R8, R10, R6.reuse, R3.reuse ;  /* 0x000000060a087219 */ /* 0x1a0fe40000001203 */
[----:B------:R-:W-:-:S05]  /*ea80*/  SHF.R.U32.HI R3, RZ, R6, R3 ;  /* 0x00000006ff037219 */ /* 0x000fca0000011603 */
[----:B------:R-:W0:Y:S01]  /*ea90*/  LDC R19, c[0x0][0x648] ;  /* 0x00019200ff137b82 */ /* 0x000e220000000800 */
[-CC-:B-1----:R-:W-:Y:S02]  /*eaa0*/  SHF.R.U64 R11, R8, R18.reuse, R3.reuse ;  /* 0x00000012080b7219 */ /* 0x182fe40000001203 */
[-C--:B------:R-:W-:Y:S02]  /*eab0*/  SHF.L.U32 R5, R5, R18.reuse, RZ ;  /* 0x0000001205057219 */ /* 0x080fe400000006ff */
[-C--:B------:R-:W-:Y:S01]  /*eac0*/  SHF.R.U32.HI R3, RZ, R18.reuse, R3 ;  /* 0x00000012ff037219 */ /* 0x080fe20000011603 */
[----:B------:R-:W-:Y:S01]  /*ead0*/  IMAD.MOV.U32 R2, RZ, RZ, R11 ;  /* 0x000000ffff027224 */ /* 0x000fe200078e000b */
[----:B------:R-:W-:Y:S01]  /*eae0*/  SHF.L.U32 R34, R7, R18, RZ ;  /* 0x0000001207227219 */ /* 0x000fe200000006ff */
[----:B------:R-:W1:Y:S01]  /*eaf0*/  LDC R22, c[0x0][0x638] ;  /* 0x00018e00ff167b82 */ /* 0x000e620000000800 */
[----:B------:R-:W-:-:S07]  /*eb00*/  LOP3.LUT R17, RZ, R5, RZ, 0x33, !PT ;  /* 0x00000005ff117212 */ /* 0x000fce00078e33ff */
[----:B------:R-:W0:Y:S01]  /*eb10*/  LDC R23, c[0x0][0x610] ;  /* 0x00018400ff177b82 */ /* 0x000e220000000800 */
[----:B--2---:R-:W-:Y:S05]  /*eb20*/  @!P0 BRA `(.L_x_299) ;  /* 0x0000000000288947 */ /* 0x004fea0003800000 */
[----:B------:R-:W2:Y:S02]  /*eb30*/  LDC R0, c[0x0][0x64c] ;  /* 0x00019300ff007b82 */ /* 0x000ea40000000800 */
[----:B--2---:R-:W-:-:S05]  /*eb40*/  IADD3 R7, P0, R11, R0, RZ ;  /* 0x000000000b077210 */ /* 0x004fca0007f1e0ff */
        /* <DEDUP_REMOVED lines=8> */
.L_x_299:
[----:B0-----:R-:W-:Y:S01]  /*ebd0*/  SHF.R.U64 R0, R2, R19, R3 ;  /* 0x0000001302007219 */ /* 0x001fe20000001203 */
[----:B------:R-:W-:Y:S01]  /*ebe0*/  VIADD R3, R14, 0xffffffff ;  /* 0xffffffff0e037836 */ /* 0x000fe20000000000 */
[----:B------:R-:W-:Y:S01]  /*ebf0*/  LOP3.LUT R5, R8, R17, RZ, 0xc0, !PT ;  /* 0x0000001108057212 */ /* 0x000fe200078ec0ff */
[----:B------:R-:W-:Y:S01]  /*ec00*/  IMAD.MOV R12, RZ, RZ, -R12 ;  /* 0x000000ffff0c7224 */ /* 0x000fe200078e0a0c */
[----:B------:R-:W-:Y:S01]  /*ec10*/  R2UR UR22, R24 ;  /* 0x00000000181672ca */ /* 0x000fe200000e0000 */
[----:B------:R-:W-:Y:S01]  /*ec20*/  IMAD.MOV R2, RZ, RZ, -R0 ;  /* 0x000000ffff027224 */ /* 0x000fe200078e0a00 */
[----:B------:R-:W-:Y:S01]  /*ec30*/  LOP3.LUT R3, R10, R3, RZ, 0xc0, !PT ;  /* 0x000000030a037212 */ /* 0x000fe200078ec0ff */
[----:B------:R-:W-:Y:S02]  /*ec40*/  IMAD R34, R34, R0, R5 ;  /* 0x0000000022227224 */ /* 0x000fe400078e0205 */
[----:B------:R-:W-:Y:S02]  /*ec50*/  @P2 IMAD R15, R13, R12, R16 ;  /* 0x0000000c0d0f2224 */ /* 0x000fe400078e0210 */
[----:B-1----:R-:W-:-:S02]  /*ec60*/  IMAD R0, R2, R22, R11 ;  /* 0x0000001602007224 */ /* 0x002fc400078e020b */
[----:B------:R-:W-:Y:S02]  /*ec70*/  IMAD R34, R34, R23, R15 ;  /* 0x0000001722227224 */ /* 0x000fe400078e020f */
[----:B------:R-:W-:Y:S02]  /*ec80*/  IMAD R3, R0, R14, R3 ;  /* 0x0000000e00037224 */ /* 0x000fe400078e0203 */
[----:B------:R-:W-:-:S03]  /*ec90*/  IMAD.MOV.U32 R0, RZ, RZ, 0x1 ;  /* 0x00000001ff007424 */ /* 0x000fc600078e00ff */
[----:B------:R-:W-:Y:S02]  /*eca0*/  SEL R2, R3, R34, !P2 ;  /* 0x0000002203027207 */ /* 0x000fe40005000000 */
[----:B------:R-:W-:-:S03]  /*ecb0*/  SEL R34, R34, R3, !P2 ;  /* 0x0000000322227207 */ /* 0x000fc60005000000 */
[----:B------:R2:W-:Y:S04]  /*ecc0*/  STL [R1+0x88], R2 ;  /* 0x0000880201007387 */ /* 0x0005e80000100800 */
.L_x_297:
[----:B------:R0:W-:Y:S01]  /*ecd0*/  STL [R1+0x8c], R34 ;  /* 0x00008c2201007387 */ /* 0x0001e20000100800 */
[----:B------:R-:W-:-:S13]  /*ece0*/  LOP3.LUT P0, RZ, R0, 0xff, RZ, 0xc0, !PT ;  /* 0x000000ff00ff7812 */ /* 0x000fda000780c0ff */
[----:B0-----:R-:W-:Y:S05]  /*ecf0*/  @P0 BRA `(.L_x_300) ;  /* 0xffffff2400b00947 */ /* 0x001fea000383ffff */
[----:B------:R-:W-:Y:S05]  /*ed00*/  EXIT ;  /* 0x000000000000794d */ /* 0x000fea0003800000 */
.L_x_8:
[----:B------:R-:W2:Y:S01]  /*ed10*/  LDL R22, [R1+0x84] ;  /* 0x0000840001167983 */ /* 0x000ea20000100800 */
[----:B------:R-:W-:-:S03]  /*ed20*/  ULDC.64 UR4, c[0x0][0x650] ;  /* 0x0001940000047ab9 */ /* 0x000fc60000000a00 */
[----:B0-----:R-:W3:Y:S01]  /*ed30*/  LDL R23, [R1+0x80] ;  /* 0x0000800001177983 */ /* 0x001ee20000100800 */
[----:B------:R-:W-:Y:S01]  /*ed40*/  PRMT R4, RZ, 0x7610, R4 ;  /* 0x00007610ff047816 */ /* 0x000fe20000000004 */
[----:B------:R-:W-:Y:S02]  /*ed50*/  IMAD.MOV.U32 R5, RZ, RZ, -0x1 ;  /* 0xffffffffff057424 */ /* 0x000fe400078e00ff */
[----:B------:R-:W-:Y:S02]  /*ed60*/  IMAD.MOV.U32 R7, RZ, RZ, -0x1 ;  /* 0xffffffffff077424 */ /* 0x000fe400078e00ff */
[----:B------:R-:W-:Y:S01]  /*ed70*/  IMAD.MOV.U32 R6, RZ, RZ, -0x1 ;  /* 0xffffffffff067424 */ /* 0x000fe200078e00ff */
[----:B--2---:R-:W-:-:S04]  /*ed80*/  ISETP.GE.U32.AND P0, PT, R22, UR4, PT ;  /* 0x0000000416007c0c */ /* 0x004fc8000bf06070 */
[----:B---3--:R-:W-:-:S13]  /*ed90*/  ISETP.GE.U32.AND.EX P0, PT, R23, UR5, PT, P0 ;  /* 0x0000000517007c0c */ /* 0x008fda000bf06100 */
[----:B------:R-:W-:Y:S05]  /*eda0*/  @P0 BRA `(.L_x_301) ;  /* 0x00000004002c0947 */ /* 0x000fea0003800000 */
[----:B------:R-:W0:Y:S01]  /*edb0*/  LDC.64 R14, c[0x0][0x628] ;  /* 0x00018a00ff0e7b82 */ /* 0x000e220000000a00 */
[----:B------:R-:W-:Y:S02]  /*edc0*/  IMAD.MOV.U32 R8, RZ, RZ, R22 ;  /* 0x000000ffff087224 */ /* 0x000fe400078e0016 */
[----:B------:R-:W-:-:S05]  /*edd0*/  IMAD.MOV.U32 R9, RZ, RZ, R23 ;  /* 0x000000ffff097224 */ /* 0x000fca00078e0017 */
[----:B------:R-:W1:Y:S08]  /*ede0*/  LDC R10, c[0x0][0x630] ;  /* 0x00018c00ff0a7b82 */ /* 0x000e700000000800 */
[----:B------:R-:W2:Y:S01]  /*edf0*/  LDC.64 R16, c[0x0][0x620] ;  /* 0x00018800ff107b82 */ /* 0x000ea20000000a00 */
[----:B0-----:R-:W-:-:S04]  /*ee00*/  ISETP.NE.U32.AND P0, PT, R14, RZ, PT ;  /* 0x000000ff0e00720c */ /* 0x001fc80003f05070 */
[----:B------:R-:W-:-:S13]  /*ee10*/  ISETP.NE.AND.EX P0, PT, R15, RZ, PT, P0 ;  /* 0x000000ff0f00720c */ /* 0x000fda0003f05300 */
[----:B-12---:R-:W-:Y:S05]  /*ee20*/  @!P0 BRA `(.L_x_302) ;  /* 0x0000000000288947 */ /* 0x006fea0003800000 */
[----:B------:R-:W0:Y:S02]  /*ee30*/  LDC R4, c[0x0][0x634] ;  /* 0x00018d00ff047b82 */ /* 0x000e240000000800 */
[----:B0-----:R-:W-:-:S05]  /*ee40*/  IADD3 R9, P0, R22, R4, RZ ;  /* 0x0000000416097210 */ /* 0x001fca0007f1e0ff */
        /* <DEDUP_REMOVED lines=8> */
.L_x_302:
[----:B------:R-:W0:Y:S01]  /*eed0*/  LDC.64 R20, c[0x0][0x640] ;  /* 0x00019000ff147b82 */ /* 0x000e220000000a00 */
[-CC-:B------:R-:W-:Y:S02]  /*eee0*/  SHF.R.U64 R14, R8, R10.reuse, R9.reuse ;  /* 0x0000000a080e7219 */ /* 0x180fe40000001209 */
[----:B------:R-:W-:Y:S02]  /*eef0*/  SHF.R.U32.HI R4, RZ, R10, R9 ;  /* 0x0000000aff047219 */ /* 0x000fe40000011609 */
[----:B------:R-:W-:-:S03]  /*ef00*/  IADD3 R7, P0, RZ, -R14, RZ ;  /* 0x8000000eff077210 */ /* 0x000fc60007f1e0ff */
[----:B------:R-:W1:Y:S02]  /*ef10*/  LDC R8, c[0x0][0x618] ;  /* 0x00018600ff087b82 */ /* 0x000e640000000800 */
[----:B------:R-:W-:Y:S02]  /*ef20*/  IMAD.X R5, RZ, RZ, ~R4, P0 ;  /* 0x000000ffff057224 */ /* 0x000fe400000e0e04 */
[----:B------:R-:W-:Y:S02]  /*ef30*/  IMAD.MOV.U32 R4, RZ, RZ, R22 ;  /* 0x000000ffff047224 */ /* 0x000fe400078e0016 */
[-C--:B------:R-:W-:Y:S02]  /*ef40*/  IMAD R6, R5, R16.reuse, RZ ;  /* 0x0000001005067224 */ /* 0x080fe400078e02ff */
[----:B------:R-:W2:Y:S01]  /*ef50*/  LDC R18, c[0x0][0x608] ;  /* 0x00018200ff127b82 */ /* 0x000ea20000000800 */
[----:B------:R-:W-:Y:S02]  /*ef60*/  IMAD.MOV.U32 R5, RZ, RZ, R23 ;  /* 0x000000ffff057224 */ /* 0x000fe400078e0017 */
[----:B------:R-:W-:-:S05]  /*ef70*/  IMAD.WIDE.U32 R4, R7, R16, R4 ;  /* 0x0000001007047225 */ /* 0x000fca00078e0004 */
[----:B------:R-:W3:Y:S01]  /*ef80*/  LDC R19, c[0x0][0x658] ;  /* 0x00019600ff137b82 */ /* 0x000ee20000000800 */
[----:B------:R-:W-:Y:S01]  /*ef90*/  IMAD R7, R7, R17, R6 ;  /* 0x0000001107077224 */ /* 0x000fe200078e0206 */
[----:B0-----:R-:W-:Y:S01]  /*efa0*/  ISETP.NE.U32.AND P0, PT, R20, RZ, PT ;  /* 0x000000ff1400720c */ /* 0x001fe20003f05070 */
[----:B------:R-:W-:Y:S02]  /*efb0*/  IMAD.MOV.U32 R6, RZ, RZ, -0x1 ;  /* 0xffffffffff067424 */ /* 0x000fe400078e00ff */
[----:B------:R-:W-:Y:S01]  /*efc0*/  IMAD.IADD R5, R5, 0x1, R7 ;  /* 0x0000000105057824 */ /* 0x000fe200078e0207 */
[----:B------:R-:W-:Y:S02]  /*efd0*/  ISETP.NE.AND.EX P0, PT, R21, RZ, PT, P0 ;  /* 0x000000ff1500720c */ /* 0x000fe40003f05300 */
[----:B------:R-:W0:Y:S02]  /*efe0*/  LDC R17, c[0x0][0x600] ;  /* 0x00018000ff117b82 */ /* 0x000e240000000800 */
[----:B-1----:R-:W-:-:S02]  /*eff0*/  SHF.R.U64 R10, R4, R8, R5 ;  /* 0x00000008040a7219 */ /* 0x002fc40000001205 */
[----:B------:R-:W-:-:S04]  /*f000*/  SHF.R.U32.HI R5, RZ, R8, R5 ;  /* 0x00000008ff057219 */ /* 0x000fc80000011605 */
[----:B------:R-:W1:Y:S01]  /*f010*/  LDC R22, c[0x0][0x648] ;  /* 0x00019200ff167b82 */ /* 0x000e620000000800 */
[-CC-:B--2---:R-:W-:Y:S02]  /*f020*/  SHF.R.U64 R15, R10, R18.reuse, R5.reuse ;  /* 0x000000120a0f7219 */ /* 0x184fe40000001205 */
[----:B------:R-:W-:Y:S01]  /*f030*/  SHF.R.U32.HI R4, RZ, R18, R5 ;  /* 0x00000012ff047219 */ /* 0x000fe20000011605 */
[----:B------:R-:W-:-:S04]  /*f040*/  IMAD.MOV.U32 R18, RZ, RZ, 0x1 ;  /* 0x00000001ff127424 */ /* 0x000fc800078e00ff */
[----:B------:R-:W2:Y:S01]  /*f050*/  LDC R23, c[0x0][0x638] ;  /* 0x00018e00ff177b82 */ /* 0x000ea20000000800 */
[-CC-:B---3--:R-:W-:Y:S02]  /*f060*/  SHF.R.U64 R16, R15, R19.reuse, R4.reuse ;  /* 0x000000130f107219 */ /* 0x188fe40000001204 */
[-C--:B------:R-:W-:Y:S02]  /*f070*/  SHF.L.U32 R6, R6, R19.reuse, RZ ;  /* 0x0000001306067219 */ /* 0x080fe400000006ff */
[----:B------:R-:W-:Y:S01]  /*f080*/  SHF.R.U32.HI R5, RZ, R19, R4 ;  /* 0x00000013ff057219 */ /* 0x000fe20000011604 */
[----:B------:R-:W-:Y:S01]  /*f090*/  IMAD.MOV.U32 R4, RZ, RZ, R16 ;  /* 0x000000ffff047224 */ /* 0x000fe200078e0010 */
[----:B------:R-:W-:Y:S01]  /*f0a0*/  LOP3.LUT R24, RZ, R6, RZ, 0x33, !PT ;  /* 0x00000006ff187212 */ /* 0x000fe200078e33ff */
[----:B------:R-:W3:Y:S01]  /*f0b0*/  LDC R25, c[0x0][0x610] ;  /* 0x00018400ff197b82 */ /* 0x000ee20000000800 */
[----:B------:R-:W-:Y:S05]  /*f0c0*/  @!P0 BRA `(.L_x_303) ;  /* 0x0000000000288947 */ /* 0x000fea0003800000 */
        /* <DEDUP_REMOVED lines=10> */
.L_x_303:
[----:B-1----:R-:W-:Y:S01]  /*f170*/  SHF.R.U64 R4, R4, R22, R5 ;  /* 0x0000001604047219 */ /* 0x002fe20000001205 */
[----:B0-----:R-:W-:Y:S01]  /*f180*/  VIADD R7, R17, 0xffffffff ;  /* 0xffffffff11077836 */ /* 0x001fe20000000000 */
[----:B------:R-:W-:Y:S01]  /*f190*/  SHF.L.U32 R18, R18, R19, RZ ;  /* 0x0000001312127219 */ /* 0x000fe200000006ff */
[----:B------:R-:W-:Y:S01]  /*f1a0*/  @P2 IMAD R0, R11, R12, R2 ;  /* 0x0000000c0b002224 */ /* 0x000fe200078e0202 */
[----:B------:R-:W-:Y:S01]  /*f1b0*/  LOP3.LUT R3, R15, R24, RZ, 0xc0, !PT ;  /* 0x000000180f037212 */ /* 0x000fe200078ec0ff */
[----:B------:R-:W-:Y:S01]  /*f1c0*/  IMAD.MOV R5, RZ, RZ, -R4 ;  /* 0x000000ffff057224 */ /* 0x000fe200078e0a04 */
[----:B------:R-:W-:Y:S01]  /*f1d0*/  LOP3.LUT R7, R10, R7, RZ, 0xc0, !PT ;  /* 0x000000070a077212 */ /* 0x000fe200078ec0ff */
[----:B------:R-:W-:Y:S02]  /*f1e0*/  IMAD.MOV.U32 R6, RZ, RZ, R14 ;  /* 0x000000ffff067224 */ /* 0x000fe400078e000e */
[----:B------:R-:W-:Y:S02]  /*f1f0*/  IMAD R3, R18, R4, R3 ;  /* 0x0000000412037224 */ /* 0x000fe400078e0203 */
[----:B--2---:R-:W-:-:S02]  /*f200*/  IMAD R2, R5, R23, R16 ;  /* 0x0000001705027224 */ /* 0x004fc400078e0210 */
[----:B---3--:R-:W-:Y:S02]  /*f210*/  IMAD R0, R3, R25, R0 ;  /* 0x0000001903007224 */ /* 0x008fe400078e0200 */
[----:B------:R-:W-:Y:S02]  /*f220*/  IMAD R5, R2, R17, R7 ;  /* 0x0000001102057224 */ /* 0x000fe400078e0207 */
[----:B------:R-:W-:-:S03]  /*f230*/  IMAD.MOV.U32 R4, RZ, RZ, 0x1 ;  /* 0x00000001ff047424 */ /* 0x000fc600078e00ff */
[----:B------:R-:W-:Y:S02]  /*f240*/  SEL R7, R5, R0, !P2 ;  /* 0x0000000005077207 */ /* 0x000fe40005000000 */
[----:B------:R-:W-:-:S07]  /*f250*/  SEL R5, R0, R5, !P2 ;  /* 0x0000000500057207 */ /* 0x000fce0005000000 */
.L_x_301:
[----:B------:R-:W-:-:S08]  /*f260*/  NOP ;  /* 0x0000000000007918 */ /* 0x000fd00000000000 */
[----:B------:R-:W0:-:S00]  /*f270*/  USETMAXREG.DEALLOC.CTAPOOL 0x28 ;  /* 0x00000028000079c8 */ /* 0x000e0000080e0500 */
[----:B------:R-:W-:-:S13]  /*f280*/  ISETP.NE.AND P0, PT, RZ, UR8, PT ;  /* 0x00000008ff007c0c */ /* 0x000fda000bf05270 */
[----:B------:R-:W-:Y:S05]  /*f290*/  @P0 EXIT ;  /* 0x000000000000094d */ /* 0x000fea0003800000 */
[----:B0-----:R-:W-:Y:S01]  /*f2a0*/  LOP3.LUT P0, RZ, R4, 0xff, RZ, 0xc0, !PT ;  /* 0x000000ff04ff7812 */ /* 0x001fe2000780c0ff */
[----:B------:R-:W-:Y:S02]  /*f2b0*/  IMAD.MOV.U32 R0, RZ, RZ, 0x1 ;  /* 0x00000001ff007424 */ /* 0x000fe400078e00ff */
[----:B------:R-:W-:-:S10]  /*f2c0*/  IMAD.MOV.U32 R8, RZ, RZ, RZ ;  /* 0x000000ffff087224 */ /* 0x000fd400078e00ff */
[----:B------:R-:W-:Y:S05]  /*f2d0*/  @!P0 BRA `(.L_x_304) ;  /* 0x0000000c009c8947 */ /* 0x000fea0003800000 */
[----:B------:R-:W0:Y:S01]  /*f2e0*/  S2UR UR8, SR_CgaCtaId ;  /* 0x00000000000879c3 */ /* 0x000e220000008800 */
[----:B------:R-:W-:Y:S01]  /*f2f0*/  ULDC UR4, c[0x0][0x28c] ;  /* 0x0000a30000047ab9 */ /* 0x000fe20000000800 */
[----:B------:R-:W-:Y:S01]  /*f300*/  ULDC UR5, c[0x0][0x600] ;  /* 0x0001800000057ab9 */ /* 0x000fe20000000800 */
[----:B------:R-:W-:Y:S01]  /*f310*/  UIADD3 UR14, UR4, 0x3f, URZ ;  /* 0x0000003f040e7890 */ /* 0x000fe2000fffe03f */
[----:B------:R-:W-:Y:S01]  /*f320*/  BSSY B0, `(.L_x_304) ;  /* 0x00000e2000007945 */ /* 0x000fe20003800000 */
[----:B------:R-:W-:Y:S01]  /*f330*/  ULDC UR11, c[0x0][0x658] ;  /* 0x00019600000b7ab9 */ /* 0x000fe20000000800 */
[----:B------:R-:W-:Y:S01]  /*f340*/  UMOV UR12, 0xffffffff ;  /* 0xffffffff000c7882 */ /* 0x000fe20000000000 */
[----:B------:R-:W-:Y:S01]  /*f350*/  UMOV UR16, 0x1 ;  /* 0x0000000100107882 */ /* 0x000fe20000000000 */
[----:B------:R-:W-:Y:S01]  /*f360*/  USHF.R.S32.HI UR15, URZ, 0x1f, UR14 ;  /* 0x0000001f3f0f7899 */ /* 0x000fe2000801140e */
[----:B------:R-:W-:Y:S01]  /*f370*/  IMAD.MOV.U32 R9, RZ, RZ, 0x1 ;  /* 0x00000001ff097424 */ /* 0x000fe200078e00ff */
[----:B------:R-:W-:Y:S01]  /*f380*/  ULDC UR9, c[0x0][0xc] ;  /* 0x0000030000097ab9 */ /* 0x000fe20000000800 */
[----:B------:R-:W-:Y:S01]  /*f390*/  UIADD3 UR4, UR5, -0x1, URZ ;  /* 0xffffffff05047890 */ /* 0x000fe2000fffe03f */
[----:B------:R-:W-:Y:S01]  /*f3a0*/  IMAD.MOV.U32 R0, RZ, RZ, 0x1 ;  /* 0x00000001ff007424 */ /* 0x000fe200078e00ff */
[----:B------:R-:W-:Y:S01]  /*f3b0*/  USHF.L.U32 UR18, UR12, UR11, URZ ;  /* 0x0000000b0c127299 */ /* 0x000fe2000800063f */
[----:B------:R-:W-:Y:S01]  /*f3c0*/  IMAD.MOV.U32 R8, RZ, RZ, RZ ;  /* 0x000000ffff087224 */ /* 0x000fe200078e00ff */
[----:B------:R-:W-:Y:S01]  /*f3d0*/  USHF.L.U32 UR5, UR16, UR11, URZ ;  /* 0x0000000b10057299 */ /* 0x000fe2000800063f */
[----:B------:R-:W-:Y:S01]  /*f3e0*/  ULDC UR12, c[0x0][0x10] ;  /* 0x00000400000c7ab9 */ /* 0x000fe20000000800 */
[----:B------:R-:W-:Y:S01]  /*f3f0*/  ULEA.HI UR15, UR15, UR14, URZ, 0x6 ;  /* 0x0000000e0f0f7291 */ /* 0x000fe2000f8f303f */
[----:B------:R-:W-:Y:S01]  /*f400*/  UMOV UR22, 0x5 ;  /* 0x0000000500167882 */ /* 0x000fe20000000000 */
[----:B------:R-:W-:-:S02]  /*f410*/  ULOP3.LUT UR29, UR13, 0x2, URZ, 0xfc, !UPT ;  /* 0x000000020d1d7892 */ /* 0x000fc4000f8efc3f */
[----:B------:R-:W-:Y:S02]  /*f420*/  USHF.R.S32.HI UR19, URZ, 0x6, UR15 ;  /* 0x000000063f137899 */ /* 0x000fe4000801140f */
[----:B0-----:R-:W-:Y:S02]  /*f430*/  ULOP3.LUT UR10, UR8, 0x1, URZ, 0xc0, !UPT ;  /* 0x00000001080a7892 */ /* 0x001fe4000f8ec03f */
[----:B------:R-:W-:Y:S02]  /*f440*/  USHF.R.U32.HI UR30, URZ, 0x1, UR8 ;  /* 0x000000013f1e7899 */ /* 0x000fe40008011608 */
[----:B------:R-:W-:Y:S02]  /*f450*/  USHF.L.U32 UR6, UR8, 0x7, URZ ;  /* 0x0000000708067899 */ /* 0x000fe4000800063f */
[----:B------:R-:W-:Y:S02]  /*f460*/  USHF.L.U32 UR7, UR8, 0xd, URZ ;  /* 0x0000000d08077899 */ /* 0x000fe4000800063f */
[----:B------:R-:W-:-:S02]  /*f470*/  ULOP3.LUT UR8, UR8, 0xfffffffe, URZ, 0xc0, !UPT ;  /* 0xfffffffe08087892 */ /* 0x000fc4000f8ec03f */
[----:B------:R-:W-:Y:S02]  /*f480*/  UISETP.GT.U32.AND UP0, UPT, UR10, 0xffff, UPT ;  /* 0x0000ffff0a00788c */ /* 0x000fe4000bf04070 */
[----:B------:R-:W-:Y:S02]  /*f490*/  USHF.L.U32 UR20, UR16, UR8, URZ ;  /* 0x0000000810147299 */ /* 0x000fe4000800063f */
[----:B------:R-:W-:Y:S02]  /*f4a0*/  ULOP3.LUT UR11, UR8, 0x1, URZ, 0xfc, !UPT ;  /* 0x00000001080b7892 */ /* 0x000fe4000f8efc3f */
[----:B------:R-:W-:Y:S02]  /*f4b0*/  UIMAD.WIDE.U32 UR8, UR9, UR12, URZ ;  /* 0x0000000c090872a5 */ /* 0x000fe4000f8e003f */
[----:B------:R-:W-:Y:S01]  /*f4c0*/  USEL UR10, UR10, 0xffff, !UP0 ;  /* 0x0000ffff0a0a7887 */ /* 0x000fe2000c000000 */
[----:B------:R-:W-:Y:S01]  /*f4d0*/  ULDC UR12, c[0x0][0x14] ;  /* 0x00000500000c7ab9 */ /* 0x000fe20000000800 */
[----:B------:R-:W-:-:S02]  /*f4e0*/  USHF.L.U32 UR11, UR16, UR11, URZ ;  /* 0x0000000b100b7299 */ /* 0x000fc4000800063f */
[----:B------:R-:W-:Y:S02]  /*f4f0*/  UIMAD.WIDE.U32 UR24, UR8, UR12, URZ ;  /* 0x0000000c081872a5 */ /* 0x000fe4000f8e003f */
[----:B------:R-:W-:Y:S02]  /*f500*/  UIMAD UR21, UR9, UR12, URZ ;  /* 0x0000000c091572a4 */ /* 0x000fe4000f8e023f */
[----:B------:R-:W-:Y:S02]  /*f510*/  ULOP3.LUT UR10, UR10, 0xffff, URZ, 0xc0, !UPT ;  /* 0x0000ffff0a0a7892 */ /* 0x000fe4000f8ec03f */
[----:B------:R-:W-:Y:S02]  /*f520*/  ULOP3.LUT UR6, UR6, 0x80, URZ, 0xc0, !UPT ;  /* 0x0000008006067892 */ /* 0x000fe4000f8ec03f */
[----:B------:R-:W-:Y:S02]  /*f530*/  ULOP3.LUT UR7, UR7, 0x2000, URZ, 0xc0, !UPT ;  /* 0x0000200007077892 */ /* 0x000fe4000f8ec03f */
[----:B------:R-:W-:-:S02]  /*f540*/  ULOP3.LUT UR18, URZ, UR18, URZ, 0x33, !UPT ;  /* 0x000000123f127292 */ /* 0x000fc4000f8e333f */
[----:B------:R-:W-:Y:S02]  /*f550*/  ULOP3.LUT UR20, UR20, UR11, URZ, 0xfc, !UPT ;  /* 0x0000000b14147292 */ /* 0x000fe4000f8efc3f */
[----:B------:R-:W-:Y:S02]  /*f560*/  UIADD3 UR21, UR25, UR21, URZ ;  /* 0x0000001519157290 */ /* 0x000fe4000fffe03f */
[----:B------:R-:W-:Y:S02]  /*f570*/  USHF.L.U32 UR22, UR22, UR10, URZ ;  /* 0x0000000a16167299 */ /* 0x000fe4000800063f */
[----:B------:R-:W-:Y:S01]  /*f580*/  UIADD3 UR31, UR19, 0x1, URZ ;  /* 0x00000001131f7890 */ /* 0x000fe2000fffe03f */
[----:B------:R-:W-:-:S11]  /*f590*/  ULDC.64 UR32, c[0x0][0x198] ;  /* 0x0000660000207ab9 */ /* 0x000fd60000000a00 */
.L_x_315:
[----:B------:R-:W-:-:S03]  /*f5a0*/  UMOV UR8, 0xffffffff ;  /* 0xffffffff00087882 */ /* 0x000fc60000000000 */
[----:B------:R-:W-:Y:S05]  /*f5b0*/  BRA.DIV UR8, `(.L_x_305) ;  /* 0x0000001208947947 */ /* 0x000fea000b800000 */
[----:B------:R-:W-:-:S13]  /*f5c0*/  ELECT P0, URZ, PT ;  /* 0x00000000003f782f */ /* 0x000fda0003800000 */
.L_x_331:
[----:B------:R-:W0:Y:S01]  /*f5d0*/  LDC R2, c[0x0][0x28c] ;  /* 0x0000a300ff027b82 */ /* 0x000e220000000800 */
[----:B------:R-:W-:Y:S01]  /*f5e0*/  BSSY B1, `(.L_x_306) ;  /* 0x000003d000017945 */ /* 0x000fe20003800000 */
[----:B0-----:R-:W-:-:S13]  /*f5f0*/  ISETP.LT.OR P0, PT, R2, 0x1, !P0 ;  /* 0x000000010200780c */ /* 0x001fda0004701670 */
[----:B------:R-:W-:Y:S05]  /*f600*/  @P0 BRA `(.L_x_307) ;  /* 0x0000000000e80947 */ /* 0x000fea0003800000 */
[----:B------:R-:W-:Y:S01]  /*f610*/  LEA R5, R5, UR30, 0x1 ;  /* 0x0000001e05057c11 */ /* 0x000fe2000f8e08ff */
[----:B------:R-:W-:Y:S01]  /*f620*/  IMAD.MOV.U32 R13, RZ, RZ, RZ ;  /* 0x000000ffff0d7224 */ /* 0x000fe200078e00ff */
[----:B------:R-:W-:Y:S01]  /*f630*/  LEA R7, R7, UR6, 0x8 ;  /* 0x0000000607077c11 */ /* 0x000fe2000f8e40ff */
[----:B------:R-:W-:Y:S02]  /*f640*/  IMAD.U32 R14, RZ, RZ, UR31 ;  /* 0x0000001fff0e7e24 */ /* 0x000fe4000f8e00ff */
[----:B------:R-:W-:Y:S02]  /*f650*/  IMAD.MOV.U32 R2, RZ, RZ, R0 ;  /* 0x000000ffff027224 */ /* 0x000fe400078e0000 */
[----:B------:R-:W-:Y:S02]  /*f660*/  IMAD.MOV.U32 R3, RZ, RZ, R8 ;  /* 0x000000ffff037224 */ /* 0x000fe400078e0008 */
[----:B------:R-:W-:-:S07]  /*f670*/  IMAD.SHL.U32 R10, R5, 0x40, RZ ;  /* 0x00000040050a7824 */ /* 0x000fce00078e00ff */
.L_x_310:
[----:B------:R-:W0:Y:S01]  /*f680*/  S2R R5, SR_CgaCtaId ;  /* 0x0000000000057919 */ /* 0x000e220000008800 */
[----:B------:R-:W-:Y:S01]  /*f690*/  MOV R4, 0x400 ;  /* 0x0000040000047802 */ /* 0x000fe20000000f00 */
[----:B------:R-:W1:Y:S03]  /*f6a0*/  S2R R15, SR_TID.X ;  /* 0x00000000000f7919 */ /* 0x000e660000002100 */
[----:B0-----:R-:W-:Y:S02]  /*f6b0*/  LEA R12, R5, R4, 0x18 ;  /* 0x00000004050c7211 */ /* 0x001fe400078ec0ff */
[----:B------:R-:W-:Y:S02]  /*f6c0*/  SHF.L.U32 R4, R2, 0x1f, RZ ;  /* 0x0000001f02047819 */ /* 0x000fe400000006ff */
[----:B-1----:R-:W-:Y:S01]  /*f6d0*/  LOP3.LUT P1, RZ, R15, 0x7f, RZ, 0xc0, !PT ;  /* 0x0000007f0fff7812 */ /* 0x002fe2000782c0ff */
[----:B------:R-:W-:-:S04]  /*f6e0*/  IMAD R11, R3, 0x8, R12 ;  /* 0x00000008030b7824 */ /* 0x000fc800078e020c */
[----:B------:R-:W0:Y:S08]  /*f6f0*/  SYNCS.PHASECHK.TRANS64.TRYWAIT P0, [R11+URZ+0x48], R4 ;  /* 0x000048040b0075a7 */ /* 0x000e30000800017f */
[----:B------:R-:W1:Y:S01]  /*f700*/  @!P1 LDC R5, c[0x0][0x500] ;  /* 0x00014000ff059b82 */ /* 0x000e620000000800 */
[----:B0-----:R-:W-:Y:S05]  /*f710*/  @!P0 BRA `(.L_x_308) ;  /* 0x00000010005c8947 */ /* 0x001fea0003800000 */
.L_x_332:
[----:B------:R-:W-:Y:S01]  /*f720*/  UPRMT UR8, UR29, 0x9910, URZ ;  /* 0x000099101d087896 */ /* 0x000fe2000800003f */
[----:B-1----:R1:W-:Y:S03]  /*f730*/  @!P1 SYNCS.ARRIVE.TRANS64 RZ, [R11+URZ], R5 ;  /* 0x000000050bff99a7 */ /* 0x0023e6000800003f */
[----:B------:R-:W-:-:S06]  /*f740*/  UISETP.NE.AND UP0, UPT, UR8, 0x2, UPT ;  /* 0x000000020800788c */ /* 0x000fcc000bf05270 */
[----:B------:R-:W-:-:S13]  /*f750*/  PLOP3.LUT P0, PT, PT, PT, UP0, 0x80, 0x0 ;  /* 0x000000000000781c */ /* 0x000fda0003f0f008 */
[----:B-1----:R-:W-:Y:S05]  /*f760*/  @P0 BRA `(.L_x_309) ;  /* 0x0000000000040947 */ /* 0x002fea0003800000 */
[----:B------:R-:W-:Y:S01]  /*f770*/  BPT.TRAP 0x1 ;  /* 0x000000040000795c */ /* 0x000fe20000300000 */
.L_x_309:
[C---:B0-----:R-:W-:Y:S01]  /*f780*/  LEA R4, R3.reuse, UR30, 0x1 ;  /* 0x0000001e03047c11 */ /* 0x041fe2000f8e08ff */
[----:B------:R-:W-:Y:S01]  /*f790*/  VIADD R14, R14, 0xffffffff ;  /* 0xffffffff0e0e7836 */ /* 0x000fe20000000000 */
[----:B------:R-:W-:Y:S01]  /*f7a0*/  R2UR UR11, R3 ;  /* 0x00000000030b72ca */ /* 0x000fe200000e0000 */
[----:B------:R-:W-:Y:S01]  /*f7b0*/  UIADD3 UR14, UP0, UR32, 0xf0, URZ ;  /* 0x000000f0200e7890 */ /* 0x000fe2000ff1e03f */
[----:B------:R-:W-:Y:S01]  /*f7c0*/  R2UR UR26, R12 ;  /* 0x000000000c1a72ca */ /* 0x000fe200000e0000 */
[----:B------:R-:W-:Y:S01]  /*f7d0*/  IMAD.U32 R4, R4, 0x1000, R12 ;  /* 0x0000100004047824 */ /* 0x000fe200078e000c */
[----:B------:R-:W-:Y:S01]  /*f7e0*/  R2UR UR27, R10 ;  /* 0x000000000a1b72ca */ /* 0x000fe200000e0000 */
[----:B------:R-:W-:Y:S01]  /*f7f0*/  UIADD3 UR34, UP1, UR32, 0x1f0, URZ ;  /* 0x000001f020227890 */ /* 0x000fe2000ff3e03f */
[----:B------:R-:W-:Y:S01]  /*f800*/  R2UR UR9, R11 ;  /* 0x000000000b0972ca */ /* 0x000fe200000e0000 */
[----:B------:R-:W-:Y:S01]  /*f810*/  UIADD3.X UR15, URZ, UR33, URZ, UP0, !UPT ;  /* 0x000000213f0f7290 */ /* 0x000fe200087fe43f */
[----:B------:R-:W-:Y:S01]  /*f820*/  R2UR UR8, R4 ;  /* 0x00000000040872ca */ /* 0x000fe200000e0000 */
[----:B------:R-:W-:Y:S01]  /*f830*/  UPRMT UR23, URZ, 0x5410, UR22 ;  /* 0x000054103f177896 */ /* 0x000fe20008000016 */
[----:B------:R-:W-:Y:S01]  /*f840*/  R2UR UR10, R13 ;  /* 0x000000000d0a72ca */ /* 0x000fe200000e0000 */
[----:B------:R-:W-:Y:S01]  /*f850*/  VIADD R3, R3, 0x1 ;  /* 0x0000000103037836 */ /* 0x000fe20000000000 */
[----:B------:R-:W-:Y:S01]  /*f860*/  R2UR UR12, R6 ;  /* 0x00000000060c72ca */ /* 0x000fe200000e0000 */
[----:B------:R-:W-:Y:S01]  /*f870*/  ULEA UR11, UR11, UR7, 0xe ;  /* 0x000000070b0b7291 */ /* 0x000fe2000f8e703f */
[----:B------:R-:W-:Y:S01]  /*f880*/  R2UR UR28, R7 ;  /* 0x00000000071c72ca */ /* 0x000fe200000e0000 */
[----:B------:R-:W-:Y:S01]  /*f890*/  UPRMT UR36, URZ, 0x5410, UR20 ;  /* 0x000054103f247896 */ /* 0x000fe20008000014 */
[----:B------:R-:W-:Y:S01]  /*f8a0*/  ISETP.GT.AND P1, PT, R14, 0x1, PT ;  /* 0x000000010e00780c */ /* 0x000fe20003f24270 */
[----:B------:R-:W-:Y:S01]  /*f8b0*/  UIADD3 UR26, UR26, 0x12180, UR11 ;  /* 0x000121801a1a7890 */ /* 0x000fe2000fffe00b */
[----:B------:R-:W-:Y:S01]  /*f8c0*/  ISETP.NE.AND P0, PT, R3, 0x9, PT ;  /* 0x000000090300780c */ /* 0x000fe20003f05270 */
[----:B------:R-:W-:Y:S01]  /*f8d0*/  UIADD3.X UR35, URZ, UR33, URZ, UP1, !UPT ;  /* 0x000000213f237290 */ /* 0x000fe20008ffe43f */
[----:B------:R-:W-:Y:S01]  /*f8e0*/  VIADD R13, R13, 0x40 ;  /* 0x000000400d0d7836 */ /* 0x000fe20000000000 */
[----:B------:R-:W-:Y:S01]  /*f8f0*/  UIADD3 UR8, UR8, 0x180, URZ ;  /* 0x0000018008087890 */ /* 0x000fe2000fffe03f */
[----:B------:R-:W-:Y:S01]  /*f900*/  SEL R5, RZ, 0x1, P0 ;  /* 0x00000001ff057807 */ /* 0x000fe20000000000 */
[----:B------:R-:W-:Y:S01]  /*f910*/  UMOV UR16, 0x0 ;  /* 0x0000000000107882 */ /* 0x000fe20000000000 */
[----:B------:R-:W-:Y:S01]  /*f920*/  UMOV UR17, 0x10000000 ;  /* 0x1000000000117882 */ /* 0x000fe20000000000 */
[----:B------:R-:W-:Y:S01]  /*f930*/  UMOV UR11, UR27 ;  /* 0x0000001b000b7c82 */ /* 0x000fe20008000000 */
[----:B------:R-:W-:-:S02]  /*f940*/  LOP3.LUT R2, R2, R5, RZ, 0x3c, !PT ;  /* 0x0000000502027212 */ /* 0x000fc400078e3cff */
[----:B------:R-:W-:Y:S02]  /*f950*/  SEL R3, R3, RZ, P0 ;  /* 0x000000ff03037207 */ /* 0x000fe40000000000 */
[----:B------:R0:W-:Y:S02]  /*f960*/  UTMALDG.3D.MULTICAST [UR8], [UR14], UR23, desc[UR16] ;  /* 0x000010080e0073b4 */ /* 0x0001e40008011817 */
[----:B0-----:R-:W-:Y:S01]  /*f970*/  UMOV UR8, UR26 ;  /* 0x0000001a00087c82 */ /* 0x001fe20008000000 */
[----:B------:R-:W-:Y:S02]  /*f980*/  UMOV UR11, UR28 ;  /* 0x0000001c000b7c82 */ /* 0x000fe40008000000 */
[----:B------:R0:W-:Y:S02]  /*f990*/  UTMALDG.3D.MULTICAST [UR8], [UR34], UR36, desc[UR16] ;  /* 0x00001008220073b4 */ /* 0x0001e40008011824 */
[----:B0-----:R-:W-:Y:S05]  /*f9a0*/  @P1 BRA `(.L_x_310) ;  /* 0xfffffffc00341947 */ /* 0x001fea000383ffff */
.L_x_307:
[----:B------:R-:W-:Y:S05]  /*f9b0*/  BSYNC B1 ;  /* 0x0000000000017941 */ /* 0x000fea0003800000 */
.L_x_306:
[----:B------:R-:W2:Y:S01]  /*f9c0*/  LDL.LU R15, [R1+0x80] ;  /* 0x00008000010f7983 */ /* 0x000ea20000300800 */
[----:B------:R-:W-:Y:S01]  /*f9d0*/  LOP3.LUT P1, RZ, R9, 0xff, RZ, 0xc0, !PT ;  /* 0x000000ff09ff7812 */ /* 0x000fe2000782c0ff */
[----:B------:R-:W-:Y:S01]  /*f9e0*/  VIADD R8, R8, UR19 ;  /* 0x0000001308087c36 */ /* 0x000fe20008000000 */
[----:B------:R-:W-:Y:S01]  /*f9f0*/  ULDC.64 UR8, c[0x0][0x650] ;  /* 0x0001940000087ab9 */ /* 0x000fe20000000a00 */
[----:B------:R-:W3:Y:S01]  /*fa00*/  LDL.LU R12, [R1+0x84] ;  /* 0x00008400010c7983 */ /* 0x000ee20000300800 */
[----:B------:R-:W-:Y:S01]  /*fa10*/  IMAD.U32 R5, RZ, RZ, UR19 ;  /* 0x00000013ff057e24 */ /* 0x000fe2000f8e00ff */
[----:B------:R-:W-:Y:S01]  /*fa20*/  UISETP.GE.U32.AND UP0, UPT, UR19, 0x9, UPT ;  /* 0x000000091300788c */ /* 0x000fe2000bf06070 */
[----:B------:R-:W-:Y:S01]  /*fa30*/  ISETP.GT.U32.AND P0, PT, R8, 0x8, PT ;  /* 0x000000080800780c */ /* 0x000fe20003f04070 */
[----:B------:R-:W-:Y:S01]  /*fa40*/  BSSY B1, `(.L_x_311) ;  /* 0x000006d000017945 */ /* 0x000fe20003800000 */
[----:B------:R-:W-:Y:S01]  /*fa50*/  IMAD.MOV.U32 R7, RZ, RZ, -0x1 ;  /* 0xffffffffff077424 */ /* 0x000fe200078e00ff */
[----:B------:R-:W-:Y:S01]  /*fa60*/  PRMT R9, RZ, 0x7610, R9 ;  /* 0x00007610ff097816 */ /* 0x000fe20000000009 */
[----:B------:R-:W-:Y:S01]  /*fa70*/  IMAD.MOV.U32 R6, RZ, RZ, -0x1 ;  /* 0xffffffffff067424 */ /* 0x000fe200078e00ff */
[----:B------:R-:W-:-:S02]  /*fa80*/  ISETP.LT.U32.AND P0, PT, R5, 0x9, P0 ;  /* 0x000000090500780c */ /* 0x000fc40000701070 */
[----:B------:R-:W0:Y:S01]  /*fa90*/  @P1 S2R R3, SR_CgaCtaId ;  /* 0x0000000000031919 */ /* 0x000e220000008800 */
[----:B------:R-:W-:Y:S02]  /*faa0*/  @P1 MOV R2, 0x400 ;  /* 0x0000040000021802 */ /* 0x000fe40000000f00 */
[----:B------:R-:W-:Y:S02]  /*fab0*/  PLOP3.LUT P3, PT, PT, PT, UP0, 0x80, 0x0 ;  /* 0x000000000000781c */ /* 0x000fe40003f6f008 */
[----:B0-----:R-:W-:Y:S01]  /*fac0*/  @P1 LEA R4, R3, R2, 0x18 ;  /* 0x0000000203041211 */ /* 0x001fe200078ec0ff */
[----:B------:R-:W-:-:S03]  /*fad0*/  IMAD.WIDE.U32 R2, R8, 0x38e38e39, RZ ;  /* 0x38e38e3908027825 */ /* 0x000fc600078e00ff */
[----:B------:R0:W-:Y:S02]  /*fae0*/  @P1 SYNCS.ARRIVE.TRANS64.A1T0 RZ, [R4+URZ+0xa8], RZ ;  /* 0x0000a8ff04ff19a7 */ /* 0x0001e4000810003f */
[----:B------:R-:W-:Y:S02]  /*faf0*/  SHF.R.U32.HI R5, RZ, 0x1, R3 ;  /* 0x00000001ff057819 */ /* 0x000fe40000011603 */
[----:B------:R-:W-:Y:S02]  /*fb00*/  SEL R3, RZ, 0x1, !P0 ;  /* 0x00000001ff037807 */ /* 0x000fe40004000000 */
[----:B------:R-:W-:Y:S01]  /*fb10*/  PRMT R2, RZ, 0x7610, R2 ;  /* 0x00007610ff027816 */ /* 0x000fe20000000002 */
[----:B------:R-:W-:Y:S01]  /*fb20*/  IMAD R8, R5, -0x9, R8 ;  /* 0xfffffff705087824 */ /* 0x000fe200078e0208 */
[----:B------:R-:W-:-:S04]  /*fb30*/  LOP3.LUT R0, R0, R3, RZ, 0x3c, !PT ;  /* 0x0000000300007212 */ /* 0x000fc800078e3cff */
[----:B------:R-:W-:Y:S01]  /*fb40*/  @P3 LOP3.LUT R0, R0, 0x1, R5, 0x78, !PT ;  /* 0x0000000100003812 */ /* 0x000fe200078e7805 */
[----:B------:R-:W-:Y:S01]  /*fb50*/  IMAD.MOV.U32 R5, RZ, RZ, -0x1 ;  /* 0xffffffffff057424 */ /* 0x000fe200078e00ff */
[----:B---3--:R-:W-:-:S04]  /*fb60*/  IADD3 R12, P1, R12, UR24, RZ ;  /* 0x000000180c0c7c10 */ /* 0x008fc8000ff3e0ff */
[----:B--2---:R-:W-:Y:S01]  /*fb70*/  IADD3.X R15, R15, UR21, RZ, P1, !PT ;  /* 0x000000150f0f7c10 */ /* 0x004fe20008ffe4ff */
[----:B------:R0:W-:Y:S01]  /*fb80*/  STL [R1+0x84], R12 ;  /* 0x0000840c01007387 */ /* 0x0001e20000100800 */
[----:B------:R-:W-:-:S03]  /*fb90*/  ISETP.GE.U32.AND P0, PT, R12, UR8, PT ;  /* 0x000000080c007c0c */ /* 0x000fc6000bf06070 */
[----:B------:R0:W-:Y:S01]  /*fba0*/  STL [R1+0x80], R15 ;  /* 0x0000800f01007387 */ /* 0x0001e20000100800 */
[----:B------:R-:W-:-:S13]  /*fbb0*/  ISETP.GE.U32.AND.EX P0, PT, R15, UR9, PT, P0 ;  /* 0x000000090f007c0c */ /* 0x000fda000bf06100 */
[----:B0-----:R-:W-:Y:S05]  /*fbc0*/  @P0 BRA `(.L_x_312) ;  /* 0x0000000400500947 */ /* 0x001fea0003800000 */
[----:B------:R-:W-:Y:S01]  /*fbd0*/  ULDC.64 UR8, c[0x0][0x628] ;  /* 0x00018a0000087ab9 */ /* 0x000fe20000000a00 */
[----:B------:R-:W0:Y:S01]  /*fbe0*/  S2R R11, SR_CTAID.X ;  /* 0x00000000000b7919 */ /* 0x000e220000002500 */
[----:B------:R-:W-:Y:S01]  /*fbf0*/  ISETP.NE.U32.AND P0, PT, RZ, UR8, PT ;  /* 0x00000008ff007c0c */ /* 0x000fe2000bf05070 */
[----:B------:R-:W-:Y:S01]  /*fc00*/  ULDC UR11, c[0x0][0x630] ;  /* 0x00018c00000b7ab9 */ /* 0x000fe20000000800 */
[----:B------:R-:W-:Y:S01]  /*fc10*/  IMAD.MOV.U32 R2, RZ, RZ, R12 ;  /* 0x000000ffff027224 */ /* 0x000fe200078e000c */
[----:B------:R-:W1:Y:S01]  /*fc20*/  S2R R10, SR_CTAID.Y ;  /* 0x00000000000a7919 */ /* 0x000e620000002600 */
[----:B------:R-:W-:Y:S01]  /*fc30*/  ISETP.NE.AND.EX P0, PT, RZ, UR9, PT, P0 ;  /* 0x00000009ff007c0c */ /* 0x000fe2000bf05300 */
[----:B------:R-:W-:-:S12]  /*fc40*/  IMAD.MOV.U32 R3, RZ, RZ, R15 ;  /* 0x000000ffff037224 */ /* 0x000fd800078e000f */
[----:B------:R-:W-:Y:S05]  /*fc50*/  @!P0 BRA `(.L_x_313) ;  /* 0x0000000000288947 */ /* 0x000fea0003800000 */
[----:B------:R-:W-:Y:S02]  /*fc60*/  ULDC UR10, c[0x0][0x634] ;  /* 0x00018d00000a7ab9 */ /* 0x000fe40000000800 */
[----:B------:R-:W-:-:S05]  /*fc70*/  IADD3 R7, P0, R12, UR10, RZ ;  /* 0x0000000a0c077c10 */ /* 0x000fca000ff1e0ff */
[----:B------:R-:W-:-:S04]  /*fc80*/  IMAD.X R13, RZ, RZ, R15, P0 ;  /* 0x000000ffff0d7224 */ /* 0x000fc800000e060f */
[----:B------:R-:W-:-:S04]  /*fc90*/  IMAD.WIDE.U32 R4, R13, UR8, RZ ;  /* 0x000000080d047c25 */ /* 0x000fc8000f8e00ff */
[----:B------:R-:W-:-:S04]  /*fca0*/  IMAD.WIDE.U32 R4, P0, R7, UR9, R4 ;  /* 0x0000000907047c25 */ /* 0x000fc8000f800004 */
[----:B------:R-:W-:-:S04]  /*fcb0*/  IMAD.WIDE.U32 R6, R7, UR8, RZ ;  /* 0x0000000807067c25 */ /* 0x000fc8000f8e00ff */
[----:B------:R-:W-:Y:S01]  /*fcc0*/  IMAD.X R3, RZ, RZ, RZ, P0 ;  /* 0x000000ffff037224 */ /* 0x000fe200000e06ff */
[----:B------:R-:W-:Y:S01]  /*fcd0*/  IADD3 RZ, P0, R7, R4, RZ ;  /* 0x0000000407ff7210 */ /* 0x000fe20007f1e0ff */
[----:B------:R-:W-:-:S04]  /*fce0*/  IMAD.MOV.U32 R2, RZ, RZ, R5 ;  /* 0x000000ffff027224 */ /* 0x000fc800078e0005 */
[----:B------:R-:W-:-:S08]  /*fcf0*/  IMAD.WIDE.U32.X R2, R13, UR9, R2, P0 ;  /* 0x000000090d027c25 */ /* 0x000fd000080e0402 */
.L_x_313:
[--C-:B------:R-:W-:Y:S01]  /*fd00*/  SHF.R.U64 R6, R2, UR11, R3.reuse ;  /* 0x0000000b02067c19 */ /* 0x100fe20008001203 */
[----:B------:R-:W-:Y:S01]  /*fd10*/  ULDC.64 UR8, c[0x0][0x620] ;  /* 0x0001880000087ab9 */ /* 0x000fe20000000a00 */
[----:B------:R-:W-:Y:S01]  /*fd20*/  SHF.R.U32.HI R2, RZ, UR11, R3 ;  /* 0x0000000bff027c19 */ /* 0x000fe20008011603 */
[----:B------:R-:W-:Y:S01]  /*fd30*/  IMAD.MOV.U32 R3, RZ, RZ, R15 ;  /* 0x000000ffff037224 */ /* 0x000fe200078e000f */
[----:B------:R-:W-:Y:S01]  /*fd40*/  IADD3 R5, P0, RZ, -R6, RZ ;  /* 0x80000006ff057210 */ /* 0x000fe20007f1e0ff */
[----:B------:R-:W2:Y:S01]  /*fd50*/  LDC R16, c[0x0][0x144] ;  /* 0x00005100ff107b82 */ /* 0x000ea20000000800 */
[----:B0-----:R-:W-:Y:S01]  /*fd60*/  I2FP.F32.U32 R7, R11 ;  /* 0x0000000b00077245 */ /* 0x001fe20000201000 */
[----:B------:R-:W-:Y:S01]  /*fd70*/  ULDC.64 UR14, c[0x0][0x640] ;  /* 0x00019000000e7ab9 */ /* 0x000fe20000000a00 */
[----:B------:R-:W-:Y:S01]  /*fd80*/  ULDC UR10, c[0x0][0x608] ;  /* 0x00018200000a7ab9 */ /* 0x000fe20000000800 */
[----:B------:R-:W-:Y:S01]  /*fd90*/  IMAD.X R2, RZ, RZ, ~R2, P0 ;  /* 0x000000ffff027224 */ /* 0x000fe200000e0e02 */
[----:B------:R-:W-:-:S03]  /*fda0*/  ISETP.NE.U32.AND P0, PT, RZ, UR14, PT ;  /* 0x0000000eff007c0c */ /* 0x000fc6000bf05070 */
[----:B------:R-:W-:Y:S01]  /*fdb0*/  IMAD R4, R2, UR8, RZ ;  /* 0x0000000802047c24 */ /* 0x000fe2000f8e02ff */
[----:B------:R-:W0:Y:S01]  /*fdc0*/  LDC R13, c[0x0][0x148] ;  /* 0x00005200ff0d7b82 */ /* 0x000e220000000800 */
[----:B------:R-:W-:Y:S01]  /*fdd0*/  IMAD.MOV.U32 R2, RZ, RZ, R12 ;  /* 0x000000ffff027224 */ /* 0x000fe200078e000c */
[----:B------:R-:W-:-:S03]  /*fde0*/  ISETP.NE.AND.EX P0, PT, RZ, UR15, PT, P0 ;  /* 0x0000000fff007c0c */ /* 0x000fc6000bf05300 */
[----:B------:R-:W-:Y:S01]  /*fdf0*/  IMAD.WIDE.U32 R2, R5, UR8, R2 ;  /* 0x0000000805027c25 */ /* 0x000fe2000f8e0002 */
[----:B------:R-:W-:-:S03]  /*fe00*/  ULDC UR8, c[0x0][0x150] ;  /* 0x0000540000087ab9 */ /* 0x000fc60000000800 */
[----:B------:R-:W-:Y:S02]  /*fe10*/  IMAD R5, R5, UR9, R4 ;  /* 0x0000000905057c24 */ /* 0x000fe4000f8e0204 */
[----:B------:R-:W-:Y:S01]  /*fe20*/  FMUL R4, R7, UR8 ;  /* 0x0000000807047c20 */ /* 0x000fe20008400000 */
[----:B------:R-:W-:Y:S01]  /*fe30*/  ULDC UR8, c[0x0][0x618] ;  /* 0x0001860000087ab9 */ /* 0x000fe20000000800 */
[----:B------:R-:W-:Y:S01]  /*fe40*/  ULDC UR9, c[0x0][0x154] ;  /* 0x0000550000097ab9 */ /* 0x000fe20000000800 */
[----:B------:R-:W-:-:S03]  /*fe50*/  IMAD.IADD R3, R3, 0x1, R5 ;  /* 0x0000000103037824 */ /* 0x000fc600078e0205 */
[----:B------:R-:W3:Y:S02]  /*fe60*/  F2I.U32.TRUNC.NTZ R4, R4 ;  /* 0x0000000400047305 */ /* 0x000ee4000020f000 */
[----:B------:R-:W-:Y:S02]  /*fe70*/  SHF.R.U64 R7, R2, UR8, R3 ;  /* 0x0000000802077c19 */ /* 0x000fe40008001203 */
[----:B-1----:R-:W-:-:S05]  /*fe80*/  I2FP.F32.U32 R2, R10 ;  /* 0x0000000a00027245 */ /* 0x002fca0000201000 */
[----:B------:R-:W-:Y:S01]  /*fe90*/  FMUL R5, R2, UR9 ;  /* 0x0000000902057c20 */ /* 0x000fe20008400000 */
[----:B------:R-:W-:Y:S01]  /*fea0*/  SHF.R.U32.HI R2, RZ, UR8, R3 ;  /* 0x00000008ff027c19 */ /* 0x000fe20008011603 */
[----:B------:R-:W-:Y:S02]  /*feb0*/  ULDC UR8, c[0x0][0x658] ;  /* 0x0001960000087ab9 */ /* 0x000fe40000000800 */
[----:B------:R1:W4:Y:S01]  /*fec0*/  F2I.U32.TRUNC.NTZ R15, R5 ;  /* 0x00000005000f7305 */ /* 0x000322000020f000 */
[--C-:B------:R-:W-:Y:S02]  /*fed0*/  SHF.R.U64 R14, R7, UR10, R2.reuse ;  /* 0x0000000a070e7c19 */ /* 0x100fe40008001202 */
[----:B------:R-:W-:Y:S01]  /*fee0*/  SHF.R.U32.HI R3, RZ, UR10, R2 ;  /* 0x0000000aff037c19 */ /* 0x000fe20008011602 */
[----:B---3--:R-:W-:-:S03]  /*fef0*/  IMAD.MOV R2, RZ, RZ, -R4 ;  /* 0x000000ffff027224 */ /* 0x008fc600078e0a04 */
[----:B------:R-:W-:Y:S01]  /*ff00*/  SHF.R.U64 R12, R14, UR8, R3 ;  /* 0x000000080e0c7c19 */ /* 0x000fe20008001203 */
[----:B--2---:R-:W-:Y:S01]  /*ff10*/  IMAD R17, R16, R2, R11 ;  /* 0x0000000210117224 */ /* 0x004fe200078e020b */
[----:B------:R-:W-:-:S03]  /*ff20*/  SHF.R.U32.HI R4, RZ, UR8, R3 ;  /* 0x00000008ff047c19 */ /* 0x000fc60008011603 */
[----:B------:R-:W-:Y:S02]  /*ff30*/  IMAD.MOV.U32 R2, RZ, RZ, R12 ;  /* 0x000000ffff027224 */ /* 0x000fe400078e000c */
[----:B------:R-:W-:Y:S01]  /*ff40*/  IMAD.MOV.U32 R3, RZ, RZ, R4 ;  /* 0x000000ffff037224 */ /* 0x000fe200078e0004 */
[----:B-1--4-:R-:W-:Y:S06]  /*ff50*/  @!P0 BRA `(.L_x_314) ;  /* 0x0000000000288947 */ /* 0x012fec0003800000 */
[----:B------:R-:W-:Y:S02]  /*ff60*/  ULDC UR8, c[0x0][0x64c] ;  /* 0x0001930000087ab9 */ /* 0x000fe40000000800 */
[----:B------:R-:W-:-:S05]  /*ff70*/  IADD3 R3, P0, R12, UR8, RZ ;  /* 0x000000080c037c10 */ /* 0x000fca000ff1e0ff */
[----:B------:R-:W-:-:S04]  /*ff80*/  IMAD.X R11, RZ, RZ, R4, P0 ;  /* 0x000000ffff0b7224 */ /* 0x000fc800000e0604 */
[----:B------:R-:W-:-:S04]  /*ff90*/  IMAD.WIDE.U32 R4, R11, UR14, RZ ;  /* 0x0000000e0b047c25 */ /* 0x000fc8000f8e00ff */
[----:B------:R-:W-:-:S04]  /*ffa0*/  IMAD.WIDE.U32 R4, P0, R3, UR15, R4 ;  /* 0x0000000f03047c25 */ /* 0x000fc8000f800004 */
[----:B------:R-:W-:-:S04]  /*ffb0*/  IMAD.WIDE.U32 R2, R3, UR14, RZ ;  /* 0x0000000e03027c25 */ /* 0x000fc8000f8e00ff */
[----:B------:R-:W-:Y:S01]  /*ffc0*/  IMAD.MOV.U32 R2, RZ, RZ, R5 ;  /* 0x000000ffff027224 */ /* 0x000fe200078e0005 */
[----:B------:R-:W-:Y:S01]  /*ffd0*/  IADD3 RZ, P1, R3, R4, RZ ;  /* 0x0000000403ff7210 */ /* 0x000fe20007f3e0ff */
[----:B------:R-:W-:-:S04]  /*ffe0*/  IMAD.X R3, RZ, RZ, RZ, P0 ;  /* 0x000000ffff037224 */ /* 0x000fc800000e06ff */
[----:B------:R-:W-:-:S08]  /*fff0*/  IMAD.WIDE.U32.X R2, R11, UR15, R2, P1 ;  /* 0x0000000f0b027c25 */ /* 0x000fd000088e0402 */
.L_x_314:
[----:B------:R-:W-:Y:S01]  /*10000*/  ULDC UR8, c[0x0][0x648] ;  /* 0x0001920000087ab9 */ /* 0x000fe20000000800 */
[----:B------:R-:W-:Y:S01]  /*10010*/  IMAD.MOV R15, RZ, RZ, -R15 ;  /* 0x000000ffff0f7224 */ /* 0x000fe200078e0a0f */
[----:B------:R-:W-:Y:S01]  /*10020*/  SHF.R.U64 R3, R2, UR8, R3 ;  /* 0x0000000802037c19 */ /* 0x000fe20008001203 */
[----:B------:R-:W-:Y:S01]  /*10030*/  ULDC UR8, c[0x0][0x638] ;  /* 0x00018e0000087ab9 */ /* 0x000fe20000000800 */
[----:B------:R-:W-:Y:S01]  /*10040*/  LOP3.LUT R2, R14, UR18, RZ, 0xc0, !PT ;  /* 0x000000120e027c12 */ /* 0x000fe2000f8ec0ff */
[----:B0-----:R-:W-:Y:S01]  /*10050*/  @P2 IMAD R17, R13, R15, R10 ;  /* 0x0000000f0d112224 */ /* 0x001fe200078e020a */
[----:B------:R-:W-:Y:S01]  /*10060*/  LOP3.LUT R7, R7, UR4, RZ, 0xc0, !PT ;  /* 0x0000000407077c12 */ /* 0x000fe2000f8ec0ff */
[----:B------:R-:W-:Y:S01]  /*10070*/  IMAD.MOV R5, RZ, RZ, -R3 ;  /* 0x000000ffff057224 */ /* 0x000fe200078e0a03 */
[----:B------:R-:W-:Y:S01]  /*10080*/  ULDC UR9, c[0x0][0x610] ;  /* 0x0001840000097ab9 */ /* 0x000fe20000000800 */
[----:B------:R-:W-:Y:S02]  /*10090*/  IMAD R2, R3, UR5, R2 ;  /* 0x0000000503027c24 */ /* 0x000fe4000f8e0202 */
[----:B------:R-:W-:Y:S01]  /*100a0*/  IMAD R12, R5, UR8, R12 ;  /* 0x00000008050c7c24 */ /* 0x000fe2000f8e020c */
[----:B------:R-:W-:Y:S01]  /*100b0*/  ULDC UR8, c[0x0][0x600] ;  /* 0x0001800000087ab9 */ /* 0x000fe20000000800 */
[----:B------:R-:W-:-:S02]  /*100c0*/  IMAD R5, R2, UR9, R17 ;  /* 0x0000000902057c24 */ /* 0x000fc4000f8e0211 */
[----:B------:R-:W-:Y:S02]  /*100d0*/  IMAD R12, R12, UR8, R7 ;  /* 0x000000080c0c7c24 */ /* 0x000fe4000f8e0207 */
[----:B------:R-:W-:-:S03]  /*100e0*/  IMAD.MOV.U32 R2, RZ, RZ, 0x1 ;  /* 0x00000001ff027424 */ /* 0x000fc600078e00ff */
[----:B------:R-:W-:Y:S02]  /*100f0*/  SEL R7, R12, R5, !P2 ;  /* 0x000000050c077207 */ /* 0x000fe40005000000 */
[----:B------:R-:W-:-:S07]  /*10100*/  SEL R5, R5, R12, !P2 ;  /* 0x0000000c05057207 */ /* 0x000fce0005000000 */
.L_x_312:
[----:B------:R-:W-:Y:S05]  /*10110*/  BSYNC B1 ;  /* 0x0000000000017941 */ /* 0x000fea0003800000 */
.L_x_311:
[----:B------:R-:W-:-:S13]  /*10120*/  LOP3.LUT P0, RZ, R2, 0xff, RZ, 0xc0, !PT ;  /* 0x000000ff02ff7812 */ /* 0x000fda000780c0ff */
[----:B------:R-:W-:Y:S05]  /*10130*/  @P0 BRA `(.L_x_315) ;  /* 0xfffffff400180947 */ /* 0x000fea000383ffff */
[----:B------:R-:W-:Y:S05]  /*10140*/  BSYNC B0 ;  /* 0x0000000000007941 */ /* 0x000fea0003800000 */
.L_x_304:
[----:B------:R-:W-:-:S03]  /*10150*/  UMOV UR8, 0xffffffff ;  /* 0xffffffff00087882 */ /* 0x000fc60000000000 */
[----:B------:R-:W-:Y:S05]  /*10160*/  BRA.DIV UR8, `(.L_x_316) ;  /* 0x0000000608dc7947 */ /* 0x000fea000b800000 */
[----:B------:R-:W-:-:S13]  /*10170*/  ELECT P0, URZ, PT ;  /* 0x00000000003f782f */ /* 0x000fda0003800000 */
.L_x_335:
[----:B------:R-:W-:Y:S04]  /*10180*/  BSSY B0, `(.L_x_317) ;  /* 0x0000059000007945 */ /* 0x000fe80003800000 */
[----:B------:R-:W-:Y:S05]  /*10190*/  @!P0 BRA `(.L_x_318) ;  /* 0x00000004005c8947 */ /* 0x000fea0003800000 */
[----:B------:R-:W-:-:S04]  /*101a0*/  ULOP3.LUT UR8, UR13, 0x2, URZ, 0xfc, !UPT ;  /* 0x000000020d087892 */ /* 0x000fc8000f8efc3f */
[----:B------:R-:W-:-:S06]  /*101b0*/  UISETP.NE.AND UP0, UPT, UR8, 0x3, UPT ;  /* 0x000000030800788c */ /* 0x000fcc000bf05270 */
[----:B------:R-:W-:-:S13]  /*101c0*/  PLOP3.LUT P0, PT, PT, PT, UP0, 0x80, 0x0 ;  /* 0x000000000000781c */ /* 0x000fda0003f0f008 */
[----:B------:R-:W-:Y:S05]  /*101d0*/  @!P0 BRA `(.L_x_319) ;  /* 0x0000000000048947 */ /* 0x000fea0003800000 */
[----:B------:R-:W-:Y:S01]  /*101e0*/  BPT.TRAP 0x1 ;  /* 0x000000040000795c */ /* 0x000fe20000300000 */
.L_x_319:
[----:B------:R-:W0:Y:S01]  /*101f0*/  S2R R3, SR_CgaCtaId ;  /* 0x0000000000037919 */ /* 0x000e220000008800 */
[----:B------:R-:W-:-:S04]  /*10200*/  MOV R2, 0x400 ;  /* 0x0000040000027802 */ /* 0x000fc80000000f00 */
[----:B0-----:R-:W-:Y:S02]  /*10210*/  LEA R3, R3, R2, 0x18 ;  /* 0x0000000203037211 */ /* 0x001fe400078ec0ff */
[----:B------:R-:W-:-:S03]  /*10220*/  SHF.L.U32 R2, R0, 0x1f, RZ ;  /* 0x0000001f00027819 */ /* 0x000fc600000006ff */
[----:B------:R-:W-:-:S04]  /*10230*/  VIADD R3, R3, 0x48 ;  /* 0x0000004803037836 */ /* 0x000fc80000000000 */
[C---:B------:R-:W-:Y:S02]  /*10240*/  IMAD R7, R8.reuse, 0x8, R3 ;  /* 0x0000000808077824 */ /* 0x040fe400078e0203 */
[----:B------:R-:W-:Y:S02]  /*10250*/  VIADD R8, R8, 0x1 ;  /* 0x0000000108087836 */ /* 0x000fe40000000000 */
[----:B------:R-:W0:Y:S03]  /*10260*/  SYNCS.PHASECHK.TRANS64.TRYWAIT P0, [R7+URZ], R2 ;  /* 0x00000002070075a7 */ /* 0x000e26000800017f */
[----:B------:R-:W-:-:S04]  /*10270*/  ISETP.NE.AND P1, PT, R8, 0x9, PT ;  /* 0x000000090800780c */ /* 0x000fc80003f25270 */
[----:B------:R-:W-:Y:S02]  /*10280*/  SEL R5, RZ, 0x1, P1 ;  /* 0x00000001ff057807 */ /* 0x000fe40000800000 */
[----:B------:R-:W-:Y:S02]  /*10290*/  SEL R8, R8, RZ, P1 ;  /* 0x000000ff08087207 */ /* 0x000fe40000800000 */
[----:B------:R-:W-:-:S03]  /*102a0*/  LOP3.LUT R5, R0, R5, RZ, 0x3c, !PT ;  /* 0x0000000500057212 */ /* 0x000fc600078e3cff */
[----:B------:R-:W-:Y:S01]  /*102b0*/  IMAD R9, R8, 0x8, R3 ;  /* 0x0000000808097824 */ /* 0x000fe200078e0203 */
[----:B------:R-:W-:Y:S01]  /*102c0*/  SHF.L.U32 R4, R5, 0x1f, RZ ;  /* 0x0000001f05047819 */ /* 0x000fe200000006ff */
[----:B0-----:R-:W-:Y:S06]  /*102d0*/  @!P0 BRA `(.L_x_320) ;  /* 0x0000000400a08947 */ /* 0x001fec0003800000 */
.L_x_336:
[----:B------:R-:W1:Y:S01]  /*102e0*/  SYNCS.PHASECHK.TRANS64.TRYWAIT P0, [R9+URZ], R4 ;  /* 0x00000004090075a7 */ /* 0x000e62000800017f */
[----:B------:R-:W-:-:S05]  /*102f0*/  VIADD R0, R8, 0x1 ;  /* 0x0000000108007836 */ /* 0x000fca0000000000 */
[----:B------:R-:W-:-:S04]  /*10300*/  ISETP.NE.AND P1, PT, R0, 0x9, PT ;  /* 0x000000090000780c */ /* 0x000fc80003f25270 */
[----:B0-----:R-:W-:Y:S02]  /*10310*/  SEL R2, RZ, 0x1, P1 ;  /* 0x00000001ff027807 */ /* 0x001fe40000800000 */
[----:B------:R-:W-:Y:S02]  /*10320*/  SEL R0, R0, RZ, P1 ;  /* 0x000000ff00007207 */ /* 0x000fe40000800000 */
[----:B------:R-:W-:-:S03]  /*10330*/  LOP3.LUT R7, R5, R2, RZ, 0x3c, !PT ;  /* 0x0000000205077212 */ /* 0x000fc600078e3cff */
[----:B------:R-:W-:Y:S01]  /*10340*/  IMAD R6, R0, 0x8, R3 ;  /* 0x0000000800067824 */ /* 0x000fe200078e0203 */
[----:B------:R-:W-:Y:S01]  /*10350*/  SHF.L.U32 R5, R7, 0x1f, RZ ;  /* 0x0000001f07057819 */ /* 0x000fe200000006ff */
[----:B-1----:R-:W-:Y:S06]  /*10360*/  @!P0 BRA `(.L_x_321) ;  /* 0x0000000400908947 */ /* 0x002fec0003800000 */
.L_x_337:
[----:B------:R-:W1:Y:S01]  /*10370*/  SYNCS.PHASECHK.TRANS64.TRYWAIT P0, [R6+URZ], R5 ;  /* 0x00000005060075a7 */ /* 0x000e62000800017f */
[----:B------:R-:W-:-:S05]  /*10380*/  VIADD R0, R0, 0x1 ;  /* 0x0000000100007836 */ /* 0x000fca0000000000 */
[----:B------:R-:W-:-:S04]  /*10390*/  ISETP.NE.AND P1, PT, R0, 0x9, PT ;  /* 0x000000090000780c */ /* 0x000fc80003f25270 */
[----:B------:R-:W-:Y:S02]  /*103a0*/  SEL R2, RZ, 0x1, P1 ;  /* 0x00000001ff027807 */ /* 0x000fe40000800000 */
[----:B------:R-:W-:Y:S02]  /*103b0*/  SEL R0, R0, RZ, P1 ;  /* 0x000000ff00007207 */ /* 0x000fe40000800000 */
[----:B------:R-:W-:-:S03]  /*103c0*/  LOP3.LUT R7, R7, R2, RZ, 0x3c, !PT ;  /* 0x0000000207077212 */ /* 0x000fc600078e3cff */
[----:B0-----:R-:W-:Y:S01]  /*103d0*/  IMAD R9, R0, 0x8, R3 ;  /* 0x0000000800097824 */ /* 0x001fe200078e0203 */
[----:B------:R-:W-:Y:S01]  /*103e0*/  SHF.L.U32 R4, R7, 0x1f, RZ ;  /* 0x0000001f07047819 */ /* 0x000fe200000006ff */
[----:B-1----:R-:W-:Y:S06]  /*103f0*/  @!P0 BRA `(.L_x_322) ;  /* 0x0000000400808947 */ /* 0x002fec0003800000 */
.L_x_338:
        /* <DEDUP_REMOVED lines=9> */
.L_x_339:
        /* <DEDUP_REMOVED lines=9> */
.L_x_340:
        /* <DEDUP_REMOVED lines=9> */
.L_x_341:
        /* <DEDUP_REMOVED lines=9> */
.L_x_342:
[----:B------:R-:W1:Y:S01]  /*10640*/  SYNCS.PHASECHK.TRANS64.TRYWAIT P0, [R9+URZ], R4 ;  /* 0x00000004090075a7 */ /* 0x000e62000800017f */
[----:B------:R-:W-:-:S05]  /*10650*/  VIADD R0, R0, 0x1 ;  /* 0x0000000100007836 */ /* 0x000fca0000000000 */
[----:B------:R-:W-:-:S04]  /*10660*/  ISETP.NE.AND P1, PT, R0, 0x9, PT ;  /* 0x000000090000780c */ /* 0x000fc80003f25270 */
[----:B------:R-:W-:Y:S02]  /*10670*/  SEL R2, RZ, 0x1, P1 ;  /* 0x00000001ff027807 */ /* 0x000fe40000800000 */
[----:B------:R-:W-:Y:S02]  /*10680*/  SEL R0, R0, RZ, P1 ;  /* 0x000000ff00007207 */ /* 0x000fe40000800000 */
[----:B------:R-:W-:Y:S01]  /*10690*/  LOP3.LUT R2, R7, R2, RZ, 0x3c, !PT ;  /* 0x0000000207027212 */ /* 0x000fe200078e3cff */
[----:B-1----:R-:W-:Y:S06]  /*106a0*/  @!P0 BRA `(.L_x_327) ;  /* 0x0000000400388947 */ /* 0x002fec0003800000 */
.L_x_343:
[----:B------:R-:W-:Y:S01]  /*106b0*/  IMAD R3, R0, 0x8, R3 ;  /* 0x0000000800037824 */ /* 0x000fe200078e0203 */
[----:B------:R-:W-:-:S07]  /*106c0*/  SHF.L.U32 R0, R2, 0x1f, RZ ;  /* 0x0000001f02007819 */ /* 0x000fce00000006ff */
.L_x_328:
[----:B--2---:R2:W3:Y:S02]  /*106d0*/  SYNCS.PHASECHK.TRANS64.TRYWAIT P0, [R3+URZ], R0 ;  /* 0x00000000030075a7 */ /* 0x0044e4000800017f */
[----:B---3--:R-:W-:Y:S05]  /*106e0*/  @!P0 NANOSLEEP.SYNCS 0x989680 ;  /* 0x009896800000895d */ /* 0x008fea0003900000 */
[----:B------:R-:W3:Y:S02]  /*106f0*/  @!P0 SYNCS.PHASECHK.TRANS64 P0, [R3+URZ], R0 ;  /* 0x00000000030085a7 */ /* 0x000ee4000800007f */
[----:B---3--:R-:W-:Y:S05]  /*10700*/  @!P0 BRA `(.L_x_328) ;  /* 0xfffffffc00f08947 */ /* 0x008fea000383ffff */
.L_x_318:
[----:B------:R-:W-:Y:S05]  /*10710*/  BSYNC B0 ;  /* 0x0000000000007941 */ /* 0x000fea0003800000 */
.L_x_317:
[----:B------:R-:W-:Y:S05]  /*10720*/  EXIT ;  /* 0x000000000000794d */ /* 0x000fea0003800000 */
.L_x_22:
[----:B-1----:R-:W-:-:S04]  /*10730*/  IMAD.U32 R3, RZ, RZ, UR6 ;  /* 0x00000006ff037e24 */ /* 0x002fc8000f8e00ff */
[----:B------:R1:W2:Y:S03]  /*10740*/  SYNCS.PHASECHK.TRANS64.TRYWAIT P0, [R3+URZ], R0 ;  /* 0x00000000030075a7 */ /* 0x0002a6000800017f */
[----:B--2---:R-:W-:Y:S05]  /*10750*/  @!P0 NANOSLEEP.SYNCS 0x989680 ;  /* 0x009896800000895d */ /* 0x004fea0003900000 */
[----:B------:R-:W2:Y:S02]  /*10760*/  @!P0 SYNCS.PHASECHK.TRANS64 P0, [R3+URZ], R0 ;  /* 0x00000000030085a7 */ /* 0x000ea4000800007f */
[----:B--2---:R-:W-:Y:S05]  /*10770*/  @!P0 BRA `(.L_x_22) ;  /* 0xfffffffc00ec8947 */ /* 0x004fea000383ffff */
[----:B------:R-:W-:Y:S05]  /*10780*/  BRA `(.L_x_21) ;  /* 0xffffff1400dc7947 */ /* 0x000fea000383ffff */
.L_x_28:
[----:B-----5:R1:W-:Y:S02]  /*10790*/  STL [R1+0x90], R0 ;  /* 0x0000900001007387 */ /* 0x0203e40000100800 */
[----:B-1----:R-:W-:-:S04]  /*107a0*/  IMAD.U32 R0, RZ, RZ, UR9 ;  /* 0x00000009ff007e24 */ /* 0x002fc8000f8e00ff */
[----:B------:R1:W3:Y:S03]  /*107b0*/  SYNCS.PHASECHK.TRANS64.TRYWAIT P0, [R0+URZ], R229 ;  /* 0x000000e5000075a7 */ /* 0x0002e6000800017f */
[----:B---3--:R-:W-:Y:S05]  /*107c0*/  @!P0 NANOSLEEP.SYNCS 0x989680 ;  /* 0x009896800000895d */ /* 0x008fea0003900000 */
[----:B------:R1:W3:Y:S02]  /*107d0*/  @!P0 SYNCS.PHASECHK.TRANS64 P0, [R0+URZ], R229 ;  /* 0x000000e5000085a7 */ /* 0x0002e4000800007f */
[----:B-1----:R1:W5:Y:S02]  /*107e0*/  LDL.LU R0, [R1+0x90] ;  /* 0x0000900001007983 */ /* 0x0023640000300800 */
[----:B-1-3--:R-:W-:Y:S05]  /*107f0*/  @!P0 BRA `(.L_x_28) ;  /* 0xfffffffc00e48947 */ /* 0x00afea000383ffff */
[----:B------:R-:W-:Y:S05]  /*10800*/  BRA `(.L_x_27) ;  /* 0xffffff2800507947 */ /* 0x000fea000383ffff */
.L_x_305:
[----:B------:R-:W-:Y:S01]  /*10810*/  BSSY B1, `(.L_x_329) ;  /* 0x0000006000017945 */ /* 0x000fe20003800000 */
[----:B------:R-:W-:-:S07]  /*10820*/  IMAD.MOV.U32 R2, RZ, RZ, -0x1 ;  /* 0xffffffffff027424 */ /* 0x000fce00078e00ff */
[----:B------:R-:W-:Y:S05]  /*10830*/  WARPSYNC.COLLECTIVE R2, `(.L_x_330) ;  /* 0x00000000020c7348 */ /* 0x000fea0003c00000 */
[----:B------:R-:W-:Y:S02]  /*10840*/  ELECT P0, UR62, PT ;  /* 0x00000000003e782f */ /* 0x000fe40003800000 */
[----:B------:R-:W-:Y:S01]  /*10850*/  MOV R2, UR62 ;  /* 0x0000003e00027c02 */ /* 0x000fe20008000f00 */
[----:B------:R-:W-:Y:S10]  /*10860*/  ENDCOLLECTIVE ;  /* 0x000000000000791b */ /* 0x000ff40003800000 */
.L_x_330:
[----:B------:R-:W-:Y:S05]  /*10870*/  BSYNC B1 ;  /* 0x0000000000017941 */ /* 0x000fea0003800000 */
.L_x_329:
[----:B------:R-:W-:Y:S05]  /*10880*/  BRA `(.L_x_331) ;  /* 0xffffffec00507947 */ /* 0x000fea000383ffff */
.L_x_308:
[----:B0-----:R0:W2:Y:S02]  /*10890*/  SYNCS.PHASECHK.TRANS64.TRYWAIT P0, [R11+URZ+0x48], R4 ;  /* 0x000048040b0075a7 */ /* 0x0010a4000800017f */
[----:B--2---:R-:W-:Y:S05]  /*108a0*/  @!P0 NANOSLEEP.SYNCS 0x989680 ;  /* 0x009896800000895d */ /* 0x004fea0003900000 */
[----:B------:R-:W2:Y:S02]  /*108b0*/  @!P0 SYNCS.PHASECHK.TRANS64 P0, [R11+URZ+0x48], R4 ;  /* 0x000048040b0085a7 */ /* 0x000ea4000800007f */
[----:B--2---:R-:W-:Y:S05]  /*108c0*/  @!P0 BRA `(.L_x_308) ;  /* 0xfffffffc00f08947 */ /* 0x004fea000383ffff */
[----:B------:R-:W-:Y:S05]  /*108d0*/  BRA `(.L_x_332) ;  /* 0xffffffec00907947 */ /* 0x000fea000383ffff */
.L_x_316:
[----:B------:R-:W-:Y:S01]  /*108e0*/  BSSY B0, `(.L_x_333) ;  /* 0x0000006000007945 */ /* 0x000fe20003800000 */
[----:B------:R-:W-:-:S07]  /*108f0*/  IMAD.MOV.U32 R2, RZ, RZ, -0x1 ;  /* 0xffffffffff027424 */ /* 0x000fce00078e00ff */
[----:B------:R-:W-:Y:S05]  /*10900*/  WARPSYNC.COLLECTIVE R2, `(.L_x_334) ;  /* 0x00000000020c7348 */ /* 0x000fea0003c00000 */
[----:B------:R-:W-:Y:S02]  /*10910*/  ELECT P0, UR62, PT ;  /* 0x00000000003e782f */ /* 0x000fe40003800000 */
[----:B------:R-:W-:Y:S01]  /*10920*/  MOV R2, UR62 ;  /* 0x0000003e00027c02 */ /* 0x000fe20008000f00 */
[----:B------:R-:W-:Y:S10]  /*10930*/  ENDCOLLECTIVE ;  /* 0x000000000000791b */ /* 0x000ff40003800000 */
.L_x_334:
[----:B------:R-:W-:Y:S05]  /*10940*/  BSYNC B0 ;  /* 0x0000000000007941 */ /* 0x000fea0003800000 */
.L_x_333:
[----:B------:R-:W-:Y:S05]  /*10950*/  BRA `(.L_x_335) ;  /* 0xfffffff800087947 */ /* 0x000fea000383ffff */
.L_x_320:
[----:B0-----:R0:W1:Y:S02]  /*10960*/  SYNCS.PHASECHK.TRANS64.TRYWAIT P0, [R7+URZ], R2 ;  /* 0x00000002070075a7 */ /* 0x001064000800017f */
[----:B-1----:R-:W-:Y:S05]  /*10970*/  @!P0 NANOSLEEP.SYNCS 0x989680 ;  /* 0x009896800000895d */ /* 0x002fea0003900000 */
[----:B------:R-:W1:Y:S02]  /*10980*/  @!P0 SYNCS.PHASECHK.TRANS64 P0, [R7+URZ], R2 ;  /* 0x00000002070085a7 */ /* 0x000e64000800007f */
[----:B-1----:R-:W-:Y:S05]  /*10990*/  @!P0 BRA `(.L_x_320) ;  /* 0xfffffffc00f08947 */ /* 0x002fea000383ffff */
[----:B------:R-:W-:Y:S05]  /*109a0*/  BRA `(.L_x_336) ;  /* 0xfffffff8004c7947 */ /* 0x000fea000383ffff */
.L_x_321:
[----:B0-----:R0:W1:Y:S02]  /*109b0*/  SYNCS.PHASECHK.TRANS64.TRYWAIT P0, [R9+URZ], R4 ;  /* 0x00000004090075a7 */ /* 0x001064000800017f */
[----:B-1----:R-:W-:Y:S05]  /*109c0*/  @!P0 NANOSLEEP.SYNCS 0x989680 ;  /* 0x009896800000895d */ /* 0x002fea0003900000 */
[----:B------:R-:W1:Y:S02]  /*109d0*/  @!P0 SYNCS.PHASECHK.TRANS64 P0, [R9+URZ], R4 ;  /* 0x00000004090085a7 */ /* 0x000e64000800007f */
[----:B-1----:R-:W-:Y:S05]  /*109e0*/  @!P0 BRA `(.L_x_321) ;  /* 0xfffffffc00f08947 */ /* 0x002fea000383ffff */
[----:B------:R-:W-:Y:S05]  /*109f0*/  BRA `(.L_x_337) ;  /* 0xfffffff8005c7947 */ /* 0x000fea000383ffff */
.L_x_322:
[----:B0-----:R0:W1:Y:S02]  /*10a00*/  SYNCS.PHASECHK.TRANS64.TRYWAIT P0, [R6+URZ], R5 ;  /* 0x00000005060075a7 */ /* 0x001064000800017f */
[----:B-1----:R-:W-:Y:S05]  /*10a10*/  @!P0 NANOSLEEP.SYNCS 0x989680 ;  /* 0x009896800000895d */ /* 0x002fea0003900000 */
[----:B------:R-:W1:Y:S02]  /*10a20*/  @!P0 SYNCS.PHASECHK.TRANS64 P0, [R6+URZ], R5 ;  /* 0x00000005060085a7 */ /* 0x000e64000800007f */
[----:B-1----:R-:W-:Y:S05]  /*10a30*/  @!P0 BRA `(.L_x_322) ;  /* 0xfffffffc00f08947 */ /* 0x002fea000383ffff */
[----:B------:R-:W-:Y:S05]  /*10a40*/  BRA `(.L_x_338) ;  /* 0xfffffff8006c7947 */ /* 0x000fea000383ffff */
.L_x_323:
[----:B0-----:R0:W1:Y:S02]  /*10a50*/  SYNCS.PHASECHK.TRANS64.TRYWAIT P0, [R9+URZ], R4 ;  /* 0x00000004090075a7 */ /* 0x001064000800017f */
[----:B-1----:R-:W-:Y:S05]  /*10a60*/  @!P0 NANOSLEEP.SYNCS 0x989680 ;  /* 0x009896800000895d */ /* 0x002fea0003900000 */
[----:B------:R-:W1:Y:S02]  /*10a70*/  @!P0 SYNCS.PHASECHK.TRANS64 P0, [R9+URZ], R4 ;  /* 0x00000004090085a7 */ /* 0x000e64000800007f */
[----:B-1----:R-:W-:Y:S05]  /*10a80*/  @!P0 BRA `(.L_x_323) ;  /* 0xfffffffc00f08947 */ /* 0x002fea000383ffff */
[----:B------:R-:W-:Y:S05]  /*10a90*/  BRA `(.L_x_339) ;  /* 0xfffffff8007c7947 */ /* 0x000fea000383ffff */
.L_x_324:
[----:B0-----:R0:W1:Y:S02]  /*10aa0*/  SYNCS.PHASECHK.TRANS64.TRYWAIT P0, [R6+URZ], R5 ;  /* 0x00000005060075a7 */ /* 0x001064000800017f */
[----:B-1----:R-:W-:Y:S05]  /*10ab0*/  @!P0 NANOSLEEP.SYNCS 0x989680 ;  /* 0x009896800000895d */ /* 0x002fea0003900000 */
[----:B------:R-:W1:Y:S02]  /*10ac0*/  @!P0 SYNCS.PHASECHK.TRANS64 P0, [R6+URZ], R5 ;  /* 0x00000005060085a7 */ /* 0x000e64000800007f */
[----:B-1----:R-:W-:Y:S05]  /*10ad0*/  @!P0 BRA `(.L_x_324) ;  /* 0xfffffffc00f08947 */ /* 0x002fea000383ffff */
[----:B------:R-:W-:Y:S05]  /*10ae0*/  BRA `(.L_x_340) ;  /* 0xfffffff8008c7947 */ /* 0x000fea000383ffff */
.L_x_325:
[----:B0-----:R0:W1:Y:S02]  /*10af0*/  SYNCS.PHASECHK.TRANS64.TRYWAIT P0, [R9+URZ], R4 ;  /* 0x00000004090075a7 */ /* 0x001064000800017f */
[----:B-1----:R-:W-:Y:S05]  /*10b00*/  @!P0 NANOSLEEP.SYNCS 0x989680 ;  /* 0x009896800000895d */ /* 0x002fea0003900000 */
[----:B------:R-:W1:Y:S02]  /*10b10*/  @!P0 SYNCS.PHASECHK.TRANS64 P0, [R9+URZ], R4 ;  /* 0x00000004090085a7 */ /* 0x000e64000800007f */
[----:B-1----:R-:W-:Y:S05]  /*10b20*/  @!P0 BRA `(.L_x_325) ;  /* 0xfffffffc00f08947 */ /* 0x002fea000383ffff */
[----:B------:R-:W-:Y:S05]  /*10b30*/  BRA `(.L_x_341) ;  /* 0xfffffff8009c7947 */ /* 0x000fea000383ffff */
.L_x_326:
[----:B0-----:R0:W1:Y:S02]  /*10b40*/  SYNCS.PHASECHK.TRANS64.TRYWAIT P0, [R6+URZ], R5 ;  /* 0x00000005060075a7 */ /* 0x001064000800017f */
[----:B-1----:R-:W-:Y:S05]  /*10b50*/  @!P0 NANOSLEEP.SYNCS 0x989680 ;  /* 0x009896800000895d */ /* 0x002fea0003900000 */
[----:B------:R-:W1:Y:S02]  /*10b60*/  @!P0 SYNCS.PHASECHK.TRANS64 P0, [R6+URZ], R5 ;  /* 0x00000005060085a7 */ /* 0x000e64000800007f */
[----:B-1----:R-:W-:Y:S05]  /*10b70*/  @!P0 BRA `(.L_x_326) ;  /* 0xfffffffc00f08947 */ /* 0x002fea000383ffff */
[----:B------:R-:W-:Y:S05]  /*10b80*/  BRA `(.L_x_342) ;  /* 0xfffffff800ac7947 */ /* 0x000fea000383ffff */
.L_x_327:
[----:B-1----:R1:W2:Y:S02]  /*10b90*/  SYNCS.PHASECHK.TRANS64.TRYWAIT P0, [R9+URZ], R4 ;  /* 0x00000004090075a7 */ /* 0x0022a4000800017f */
[----:B--2---:R-:W-:Y:S05]  /*10ba0*/  @!P0 NANOSLEEP.SYNCS 0x989680 ;  /* 0x009896800000895d */ /* 0x004fea0003900000 */
[----:B------:R-:W2:Y:S02]  /*10bb0*/  @!P0 SYNCS.PHASECHK.TRANS64 P0, [R9+URZ], R4 ;  /* 0x00000004090085a7 */ /* 0x000ea4000800007f */
[----:B--2---:R-:W-:Y:S05]  /*10bc0*/  @!P0 BRA `(.L_x_327) ;  /* 0xfffffffc00f08947 */ /* 0x004fea000383ffff */
[----:B------:R-:W-:Y:S05]  /*10bd0*/  BRA `(.L_x_343) ;  /* 0xfffffff800b47947 */ /* 0x000fea000383ffff */
.L_x_344:
[----:B------:R-:W-:-:S00]  /*10be0*/  BRA `(.L_x_344) ;  /* 0xfffffffc00fc7947 */ /* 0x000fc0000383ffff */
[----:B------:R-:W-:-:S00]  /*10bf0*/  NOP ;  /* 0x0000000000007918 */ /* 0x000fc00000000000 */
        /* <DEDUP_REMOVED lines=8> */
.L_x_345:


//--------------------- .nv.shared._ZN7cutlass13device_kernelINS_4gemm6kernel13GemmUniversalIN4cute5tupleIJiiiiEEENS1_10collective13CollectiveMmaINS1_37MainloopSm90TmaGmmaWarpSpecializedFP8ILi9ENS5_IJNS4_1CILi2EEESB_NSA_ILi1EEEEEENS1_35KernelTmaWarpSpecializedCooperativeEEENS5_IJNSA_ILi128EEENSA_ILi256EEENSA_ILi64EEEEEENS_12float_e5m2_tENS5_IJlSC_lEEESK_SL_NS4_8TiledMMAINS4_8MMA_AtomIJNS4_4SM904GMMA31MMA_64x256x32_F32E5M2E5M2_SS_TNILNSP_7ScaleInE1ELSR_1EEEEEENS4_6LayoutINS5_IJSB_SC_SC_EEENS5_IJSC_NSA_ILi0EEESW_EEEEENS5_IJNS4_10UnderscoreESZ_SZ_EEEEENS4_23SM90_TMA_LOAD_MULTICASTENS4_14ComposedLayoutINS4_7SwizzleILi2ELi4ELi3EEENS4_18smem_ptr_flag_bitsILi8EEENSU_INS5_IJNSA_ILi8EEESI_EEENS5_IJSI_SC_EEEEEEEvNS4_8identityES12_S1C_vS1D_EENS_8epilogue10collective6detail29Sm90TmaWarpSpecializedAdapterINS1G_15DefaultEpilogueISK_SL_SL_NS1F_6thread17LinearCombinationISK_Li1EffLNS1K_9ScaleType4KindE0ELNS_15FloatRoundStyleE2ESK_EENS1_15EpilogueDefaultEEEEEvvEEEEvNT_6ParamsE --------------------------
	.section	.nv.shared._ZN7cutlass13device_kernelINS_4gemm6kernel13GemmUniversalIN4cute5tupleIJiiiiEEENS1_10collective13CollectiveMmaINS1_37MainloopSm90TmaGmmaWarpSpecializedFP8ILi9ENS5_IJNS4_1CILi2EEESB_NSA_ILi1EEEEEENS1_35KernelTmaWarpSpecializedCooperativeEEENS5_IJNSA_ILi128EEENSA_ILi256EEENSA_ILi64EEEEEENS_12float_e5m2_tENS5_IJlSC_lEEESK_SL_NS4_8TiledMMAINS4_8MMA_AtomIJNS4_4SM904GMMA31MMA_64x256x32_F32E5M2E5M2_SS_TNILNSP_7ScaleInE1ELSR_1EEEEEENS4_6LayoutINS5_IJSB_SC_SC_EEENS5_IJSC_NSA_ILi0EEESW_EEEEENS5_IJNS4_10UnderscoreESZ_SZ_EEEEENS4_23SM90_TMA_LOAD_MULTICASTENS4_14ComposedLayoutINS4_7SwizzleILi2ELi4ELi3EEENS4_18smem_ptr_flag_bitsILi8EEENSU_INS5_IJNSA_ILi8EEESI_EEENS5_IJSI_SC_EEEEEEEvNS4_8identityES12_S1C_vS1D_EENS_8epilogue10collective6detail29Sm90TmaWarpSpecializedAdapterINS1G_15DefaultEpilogueISK_SL_SL_NS1F_6thread17LinearCombinationISK_Li1EffLNS1K_9ScaleType4KindE0ELNS_15FloatRoundStyleE2ESK_EENS1_15EpilogueDefaultEEEEEvvEEEEvNT_6ParamsE,"aw",@nobits
	.sectionflags	@""
	.align	16
	.zero		1024


//--------------------- .nv.shared.reserved.0     --------------------------
	.section	.nv.shared.reserved.0,"aw",@nobits
	.weak		__nv_reservedSMEM_offset_0_alias
	.size		__nv_reservedSMEM_offset_0_alias, 0, 0
	.other		__nv_reservedSMEM_offset_0_alias,@"STO_CUDA_RESERVED_SHARED STV_DEFAULT"
__nv_reservedSMEM_offset_0_alias:
	.zero		0


//--------------------- .nv.global                --------------------------
	.section	.nv.global,"aw",@nobits
.nv.global:
	.type		_ZN40_INTERNAL_46cdee0d_4_k_cu_129e67d0_250304cute1_E,@object
	.size		_ZN40_INTERNAL_46cdee0d_4_k_cu_129e67d0_250304cute1_E,(_ZN40_INTERNAL_46cdee0d_4_k_cu_129e67d0_250304cuda3std3__45__cpo6cbeginE - _ZN40_INTERNAL_46cdee0d_4_k_cu_129e67d0_250304cute1_E)
_ZN40_INTERNAL_46cdee0d_4_k_cu_129e67d0_250304cute1_E:
	.zero		1
	.type		_ZN40_INTERNAL_46cdee0d_4_k_cu_129e67d0_250304cuda3std3__45__cpo6cbeginE,@object
	.size		_ZN40_INTERNAL_46cdee0d_4_k_cu_129e67d0_250304cuda3std3__45__cpo6cbeginE,(_ZN40_INTERNAL_46cdee0d_4_k_cu_129e67d0_250304cuda3std3__48in_placeE - _ZN40_INTERNAL_46cdee0d_4_k_cu_129e67d0_250304cuda3std3__45__cpo6cbeginE)
_ZN40_INTERNAL_46cdee0d_4_k_cu_129e67d0_250304cuda3std3__45__cpo6cbeginE:
	.zero		1
	.type		_ZN40_INTERNAL_46cdee0d_4_k_cu_129e67d0_250304cuda3std3__48in_placeE,@object
	.size		_ZN40_INTERNAL_46cdee0d_4_k_cu_129e67d0_250304cuda3std3__48in_placeE,(_ZN40_INTERNAL_46cdee0d_4_k_cu_129e67d0_250304cuda3std6ranges3__45__cpo9iter_moveE - _ZN40_INTERNAL_46cdee0d_4_k_cu_129e67d0_250304cuda3std3__48in_placeE)
_ZN40_INTERNAL_46cdee0d_4_k_cu_129e67d0_250304cuda3std3__48in_placeE:
	.zero		1
	.type		_ZN40_INTERNAL_46cdee0d_4_k_cu_129e67d0_250304cuda3std6ranges3__45__cpo9iter_moveE,@object
	.size		_ZN40_INTERNAL_46cdee0d_4_k_cu_129e67d0_250304cuda3std6ranges3__45__cpo9iter_moveE,(_ZN40_INTERNAL_46cdee0d_4_k_cu_129e67d0_250304cuda3std3__45__cpo5beginE - _ZN40_INTERNAL_46cdee0d_4_k_cu_129e67d0_250304cuda3std6ranges3__45__cpo9iter_moveE)
_ZN40_INTERNAL_46cdee0d_4_k_cu_129e67d0_250304cuda3std6ranges3__45__cpo9iter_moveE:
	.zero		1
	.type		_ZN40_INTERNAL_46cdee0d_4_k_cu_129e67d0_250304cuda3std3__45__cpo5beginE,@object
	.size		_ZN40_INTERNAL_46cdee0d_4_k_cu_129e67d0_250304cuda3std3__45__cpo5beginE,(_ZN40_INTERNAL_46cdee0d_4_k_cu_129e67d0_250304cuda3std3__442_GLOBAL__N__46cdee0d_4_k_cu_129e67d0_250306ignoreE - _ZN40_INTERNAL_46cdee0d_4_k_cu_129e67d0_250304cuda3std3__45__cpo5beginE)
_ZN40_INTERNAL_46cdee0d_4_k_cu_129e67d0_250304cuda3std3__45__cpo5beginE:
	.zero		1
	.type		_ZN40_INTERNAL_46cdee0d_4_k_cu_129e67d0_250304cuda3std3__442_GLOBAL__N__46cdee0d_4_k_cu_129e67d0_250306ignoreE,@object
	.size		_ZN40_INTERNAL_46cdee0d_4_k_cu_129e67d0_250304cuda3std3__442_GLOBAL__N__46cdee0d_4_k_cu_129e67d0_250306ignoreE,(_ZN40_INTERNAL_46cdee0d_4_k_cu_129e67d0_250304cute7productE - _ZN40_INTERNAL_46cdee0d_4_k_cu_129e67d0_250304cuda3std3__442_GLOBAL__N__46cdee0d_4_k_cu_129e67d0_250306ignoreE)
_ZN40_INTERNAL_46cdee0d_4_k_cu_129e67d0_250304cuda3std3__442_GLOBAL__N__46cdee0d_4_k_cu_129e67d0_250306ignoreE:
	.zero		1
	.type		_ZN40_INTERNAL_46cdee0d_4_k_cu_129e67d0_250304cute7productE,@object
	.size		_ZN40_INTERNAL_46cdee0d_4_k_cu_129e67d0_250304cute7productE,(_ZN40_INTERNAL_46cdee0d_4_k_cu_129e67d0_250304cuda3std3__45__cpo3endE - _ZN40_INTERNAL_46cdee0d_4_k_cu_129e67d0_250304cute7productE)
_ZN40_INTERNAL_46cdee0d_4_k_cu_129e67d0_250304cute7productE:
	.zero		1
	.type		_ZN40_INTERNAL_46cdee0d_4_k_cu_129e67d0_250304cuda3std3__45__cpo3endE,@object
	.size		_ZN40_INTERNAL_46cdee0d_4_k_cu_129e67d0_250304cuda3std3__45__cpo3endE,(_ZN40_INTERNAL_46cdee0d_4_k_cu_129e67d0_250304cuda3std3__419piecewise_constructE - _ZN40_INTERNAL_46cdee0d_4_k_cu_129e67d0_250304cuda3std3__45__cpo3endE)
_ZN40_INTERNAL_46cdee0d_4_k_cu_129e67d0_250304cuda3std3__45__cpo3endE:
	.zero		1
	.type		_ZN40_INTERNAL_46cdee0d_4_k_cu_129e67d0_250304cuda3std3__419piecewise_constructE,@object
	.size		_ZN40_INTERNAL_46cdee0d_4_k_cu_129e67d0_250304cuda3std3__419piecewise_constructE,(_ZN40_INTERNAL_46cdee0d_4_k_cu_129e67d0_250304cuda3std3__45__cpo4cendE - _ZN40_INTERNAL_46cdee0d_4_k_cu_129e67d0_250304cuda3std3__419piecewise_constructE)
_ZN40_INTERNAL_46cdee0d_4_k_cu_129e67d0_250304cuda3std3__419piecewise_constructE:
	.zero		1
	.type		_ZN40_INTERNAL_46cdee0d_4_k_cu_129e67d0_250304cuda3std3__45__cpo4cendE,@object
	.size		_ZN40_INTERNAL_46cdee0d_4_k_cu_129e67d0_250304cuda3std3__45__cpo4cendE,(_ZN40_INTERNAL_46cdee0d_4_k_cu_129e67d0_250304cuda3std6ranges3__45__cpo4swapE - _ZN40_INTERNAL_46cdee0d_4_k_cu_129e67d0_250304cuda3std3__45__cpo4cendE)
_ZN40_INTERNAL_46cdee0d_4_k_cu_129e67d0_250304cuda3std3__45__cpo4cendE:
	.zero		1
	.type		_ZN40_INTERNAL_46cdee0d_4_k_cu_129e67d0_250304cuda3std6ranges3__45__cpo4swapE,@object
	.size		_ZN40_INTERNAL_46cdee0d_4_k_cu_129e67d0_250304cuda3std6ranges3__45__cpo4swapE,(.L_7 - _ZN40_INTERNAL_46cdee0d_4_k_cu_129e67d0_250304cuda3std6ranges3__45__cpo4swapE)
_ZN40_INTERNAL_46cdee0d_4_k_cu_129e67d0_250304cuda3std6ranges3__45__cpo4swapE:
	.zero		1
.L_7:


//--------------------- .nv.constant0._ZN7cutlass13device_kernelINS_4gemm6kernel13GemmUniversalIN4cute5tupleIJiiiiEEENS1_10collective13CollectiveMmaINS1_37MainloopSm90TmaGmmaWarpSpecializedFP8ILi9ENS5_IJNS4_1CILi2EEESB_NSA_ILi1EEEEEENS1_35KernelTmaWarpSpecializedCooperativeEEENS5_IJNSA_ILi128EEENSA_ILi256EEENSA_ILi64EEEEEENS_12float_e5m2_tENS5_IJlSC_lEEESK_SL_NS4_8TiledMMAINS4_8MMA_AtomIJNS4_4SM904GMMA31MMA_64x256x32_F32E5M2E5M2_SS_TNILNSP_7ScaleInE1ELSR_1EEEEEENS4_6LayoutINS5_IJSB_SC_SC_EEENS5_IJSC_NSA_ILi0EEESW_EEEEENS5_IJNS4_10UnderscoreESZ_SZ_EEEEENS4_23SM90_TMA_LOAD_MULTICASTENS4_14ComposedLayoutINS4_7SwizzleILi2ELi4ELi3EEENS4_18smem_ptr_flag_bitsILi8EEENSU_INS5_IJNSA_ILi8EEESI_EEENS5_IJSI_SC_EEEEEEEvNS4_8identityES12_S1C_vS1D_EENS_8epilogue10collective6detail29Sm90TmaWarpSpecializedAdapterINS1G_15DefaultEpilogueISK_SL_SL_NS1F_6thread17LinearCombinationISK_Li1EffLNS1K_9ScaleType4KindE0ELNS_15FloatRoundStyleE2ESK_EENS1_15EpilogueDefaultEEEEEvvEEEEvNT_6ParamsE --------------------------
	.section	.nv.constant0._ZN7cutlass13device_kernelINS_4gemm6kernel13GemmUniversalIN4cute5tupleIJiiiiEEENS1_10collective13CollectiveMmaINS1_37MainloopSm90TmaGmmaWarpSpecializedFP8ILi9ENS5_IJNS4_1CILi2EEESB_NSA_ILi1EEEEEENS1_35KernelTmaWarpSpecializedCooperativeEEENS5_IJNSA_ILi128EEENSA_ILi256EEENSA_ILi64EEEEEENS_12float_e5m2_tENS5_IJlSC_lEEESK_SL_NS4_8TiledMMAINS4_8MMA_AtomIJNS4_4SM904GMMA31MMA_64x256x32_F32E5M2E5M2_SS_TNILNSP_7ScaleInE1ELSR_1EEEEEENS4_6LayoutINS5_IJSB_SC_SC_EEENS5_IJSC_NSA_ILi0EEESW_EEEEENS5_IJNS4_10UnderscoreESZ_SZ_EEEEENS4_23SM90_TMA_LOAD_MULTICASTENS4_14ComposedLayoutINS4_7SwizzleILi2ELi4ELi3EEENS4_18smem_ptr_flag_bitsILi8EEENSU_INS5_IJNSA_ILi8EEESI_EEENS5_IJSI_SC_EEEEEEEvNS4_8identityES12_S1C_vS1D_EENS_8epilogue10collective6detail29Sm90TmaWarpSpecializedAdapterINS1G_15DefaultEpilogueISK_SL_SL_NS1F_6thread17LinearCombinationISK_Li1EffLNS1K_9ScaleType4KindE0ELNS_15FloatRoundStyleE2ESK_EENS1_15EpilogueDefaultEEEEEvvEEEEvNT_6ParamsE,"a",@progbits
	.sectionflags	@""
	.align	4
.nv.constant0._ZN7cutlass13device_kernelINS_4gemm6kernel13GemmUniversalIN4cute5tupleIJiiiiEEENS1_10collective13CollectiveMmaINS1_37MainloopSm90TmaGmmaWarpSpecializedFP8ILi9ENS5_IJNS4_1CILi2EEESB_NSA_ILi1EEEEEENS1_35KernelTmaWarpSpecializedCooperativeEEENS5_IJNSA_ILi128EEENSA_ILi256EEENSA_ILi64EEEEEENS_12float_e5m2_tENS5_IJlSC_lEEESK_SL_NS4_8TiledMMAINS4_8MMA_AtomIJNS4_4SM904GMMA31MMA_64x256x32_F32E5M2E5M2_SS_TNILNSP_7ScaleInE1ELSR_1EEEEEENS4_6LayoutINS5_IJSB_SC_SC_EEENS5_IJSC_NSA_ILi0EEESW_EEEEENS5_IJNS4_10UnderscoreESZ_SZ_EEEEENS4_23SM90_TMA_LOAD_MULTICASTENS4_14ComposedLayoutINS4_7SwizzleILi2ELi4ELi3EEENS4_18smem_ptr_flag_bitsILi8EEENSU_INS5_IJNSA_ILi8EEESI_EEENS5_IJSI_SC_EEEEEEEvNS4_8identityES12_S1C_vS1D_EENS_8epilogue10collective6detail29Sm90TmaWarpSpecializedAdapterINS1G_15DefaultEpilogueISK_SL_SL_NS1F_6thread17LinearCombinationISK_Li1EffLNS1K_9ScaleType4KindE0ELNS_15FloatRoundStyleE2ESK_EENS1_15EpilogueDefaultEEEEEvvEEEEvNT_6ParamsE:
	.zero		1664


//--------------------- SYMBOLS --------------------------

	.type		.nv.reservedSmem.offset0,@object
	.size		.nv.reservedSmem.offset0,0x4
